	.target	sm_90a

	.elftype	@"ET_EXEC"


//--------------------- .note.nv.tkinfo           --------------------------
	.section	.note.nv.tkinfo,"",@"SHT_NOTE"
	.sectionflags	@"SHF_NOTE_NV_TKINFO"
	.tkinfo
        /*0018*/ 	.word	0x00000002
        /*0030*/ 	.string	""
        /*0030*/ 	.string	"ptxas"
        /*0030*/ 	.string	"Cuda compilation tools, release 13.0, V13.0.88"
        /*0030*/ 	.string	"Build cuda_13.0.r13.0/compiler.36424714_0"
        /*0030*/ 	.string	"-arch sm_90a -m 64 "



//--------------------- .note.nv.cuinfo           --------------------------
	.section	.note.nv.cuinfo,"",@"SHT_NOTE"
	.sectionflags	@"SHF_NOTE_NV_CUINFO"
        /*0018*/ 	.short	0x0002
        /*001a*/ 	.short	0x005a
        /*001c*/ 	.short	0x0082
	.zero		2


//--------------------- .nv.info                  --------------------------
	.section	.nv.info,"",@"SHT_CUDA_INFO"
	.align	4


	//----- nvinfo : EIATTR_REGCOUNT
	.align		4
        /*0000*/ 	.byte	0x04, 0x2f
        /*0002*/ 	.short	(.L_12 - .L_11)
	.align		4
.L_11:
        /*0004*/ 	.word	index@(_ZN7cutlass13device_kernelINS_4gemm6kernel13GemmUniversalIN4cute5tupleIJiiiiEEENS1_10collective13CollectiveMmaINS1_37MainloopSm90TmaGmmaWarpSpecializedFP8ILi2ENS5_IJNS4_1CILi1EEESB_SB_EEENS1_35KernelTmaWarpSpecializedCooperativeEEENS5_IJNSA_ILi256EEENSA_ILi96EEESF_EEENS_12float_e4m3_tENS5_IJlSB_lEEESI_SJ_NS4_8TiledMMAINS4_8MMA_AtomIJNS4_4SM904GMMA30MMA_64x96x32_F32E4M3E4M3_SS_TNILNSN_7ScaleInE1ELSP_1EEEEEENS4_6LayoutINS5_IJNSA_ILi2EEESB_SB_EEENS5_IJSB_NSA_ILi0EEESV_EEEEENS5_IJNS4_10UnderscoreESY_SY_EEEEENS4_13SM90_TMA_LOADENS4_14ComposedLayoutINS4_7SwizzleILi3ELi4ELi3EEENS4_18smem_ptr_flag_bitsILi8EEENSS_INS5_IJNSA_ILi8EEENSA_ILi128EEEEEENS5_IJS18_SB_EEEEEEEvNS4_8identityES11_S1C_vS1D_EENS_8epilogue10collective6detail29Sm90TmaWarpSpecializedAdapterINS1G_15DefaultEpilogueISI_SJ_SJ_NS1F_6thread17LinearCombinationISI_Li1EffLNS1K_9ScaleType4KindE0ELNS_15FloatRoundStyleE2ESI_EENS1_15EpilogueDefaultEEEEEvvEEEEvNT_6ParamsE)
        /*0008*/ 	.word	0x000000a8


	//----- nvinfo : EIATTR_FRAME_SIZE
	.align		4
.L_12:
        /*000c*/ 	.byte	0x04, 0x11
        /*000e*/ 	.short	(.L_14 - .L_13)
	.align		4
.L_13:
        /*0010*/ 	.word	index@(_ZN7cutlass13device_kernelINS_4gemm6kernel13GemmUniversalIN4cute5tupleIJiiiiEEENS1_10collective13CollectiveMmaINS1_37MainloopSm90TmaGmmaWarpSpecializedFP8ILi2ENS5_IJNS4_1CILi1EEESB_SB_EEENS1_35KernelTmaWarpSpecializedCooperativeEEENS5_IJNSA_ILi256EEENSA_ILi96EEESF_EEENS_12float_e4m3_tENS5_IJlSB_lEEESI_SJ_NS4_8TiledMMAINS4_8MMA_AtomIJNS4_4SM904GMMA30MMA_64x96x32_F32E4M3E4M3_SS_TNILNSN_7ScaleInE1ELSP_1EEEEEENS4_6LayoutINS5_IJNSA_ILi2EEESB_SB_EEENS5_IJSB_NSA_ILi0EEESV_EEEEENS5_IJNS4_10UnderscoreESY_SY_EEEEENS4_13SM90_TMA_LOADENS4_14ComposedLayoutINS4_7SwizzleILi3ELi4ELi3EEENS4_18smem_ptr_flag_bitsILi8EEENSS_INS5_IJNSA_ILi8EEENSA_ILi128EEEEEENS5_IJS18_SB_EEEEEEEvNS4_8identityES11_S1C_vS1D_EENS_8epilogue10collective6detail29Sm90TmaWarpSpecializedAdapterINS1G_15DefaultEpilogueISI_SJ_SJ_NS1F_6thread17LinearCombinationISI_Li1EffLNS1K_9ScaleType4KindE0ELNS_15FloatRoundStyleE2ESI_EENS1_15EpilogueDefaultEEEEEvvEEEEvNT_6ParamsE)
        /*0014*/ 	.word	0x00000000


	//----- nvinfo : EIATTR_MIN_STACK_SIZE
	.align		4
.L_14:
        /*0018*/ 	.byte	0x04, 0x12
        /*001a*/ 	.short	(.L_16 - .L_15)
	.align		4
.L_15:
        /*001c*/ 	.word	index@(_ZN7cutlass13device_kernelINS_4gemm6kernel13GemmUniversalIN4cute5tupleIJiiiiEEENS1_10collective13CollectiveMmaINS1_37MainloopSm90TmaGmmaWarpSpecializedFP8ILi2ENS5_IJNS4_1CILi1EEESB_SB_EEENS1_35KernelTmaWarpSpecializedCooperativeEEENS5_IJNSA_ILi256EEENSA_ILi96EEESF_EEENS_12float_e4m3_tENS5_IJlSB_lEEESI_SJ_NS4_8TiledMMAINS4_8MMA_AtomIJNS4_4SM904GMMA30MMA_64x96x32_F32E4M3E4M3_SS_TNILNSN_7ScaleInE1ELSP_1EEEEEENS4_6LayoutINS5_IJNSA_ILi2EEESB_SB_EEENS5_IJSB_NSA_ILi0EEESV_EEEEENS5_IJNS4_10UnderscoreESY_SY_EEEEENS4_13SM90_TMA_LOADENS4_14ComposedLayoutINS4_7SwizzleILi3ELi4ELi3EEENS4_18smem_ptr_flag_bitsILi8EEENSS_INS5_IJNSA_ILi8EEENSA_ILi128EEEEEENS5_IJS18_SB_EEEEEEEvNS4_8identityES11_S1C_vS1D_EENS_8epilogue10collective6detail29Sm90TmaWarpSpecializedAdapterINS1G_15DefaultEpilogueISI_SJ_SJ_NS1F_6thread17LinearCombinationISI_Li1EffLNS1K_9ScaleType4KindE0ELNS_15FloatRoundStyleE2ESI_EENS1_15EpilogueDefaultEEEEEvvEEEEvNT_6ParamsE)
        /*0020*/ 	.word	0x00000000
.L_16:


//--------------------- .nv.compat                --------------------------
	.section	.nv.compat,"",@"SHT_CUDA_COMPAT_INFO"
	.align	4
        /*0000*/ 	.byte	0x02, 0x09, 0x01, 0x00, 0x02, 0x02, 0x04, 0x00, 0x02, 0x05, 0x05, 0x00, 0x03, 0x07, 0x01, 0x01
        /*0010*/ 	.byte	0x02, 0x03, 0x01, 0x00, 0x02, 0x06, 0x01, 0x00, 0x04, 0x0b, 0x08, 0x00, 0x00, 0x00, 0x00, 0x00
        /*0020*/ 	.byte	0x00, 0x00, 0x00, 0x00


//--------------------- .nv.info._ZN7cutlass13device_kernelINS_4gemm6kernel13GemmUniversalIN4cute5tupleIJiiiiEEENS1_10collective13CollectiveMmaINS1_37MainloopSm90TmaGmmaWarpSpecializedFP8ILi2ENS5_IJNS4_1CILi1EEESB_SB_EEENS1_35KernelTmaWarpSpecializedCooperativeEEENS5_IJNSA_ILi256EEENSA_ILi96EEESF_EEENS_12float_e4m3_tENS5_IJlSB_lEEESI_SJ_NS4_8TiledMMAINS4_8MMA_AtomIJNS4_4SM904GMMA30MMA_64x96x32_F32E4M3E4M3_SS_TNILNSN_7ScaleInE1ELSP_1EEEEEENS4_6LayoutINS5_IJNSA_ILi2EEESB_SB_EEENS5_IJSB_NSA_ILi0EEESV_EEEEENS5_IJNS4_10UnderscoreESY_SY_EEEEENS4_13SM90_TMA_LOADENS4_14ComposedLayoutINS4_7SwizzleILi3ELi4ELi3EEENS4_18smem_ptr_flag_bitsILi8EEENSS_INS5_IJNSA_ILi8EEENSA_ILi128EEEEEENS5_IJS18_SB_EEEEEEEvNS4_8identityES11_S1C_vS1D_EENS_8epilogue10collective6detail29Sm90TmaWarpSpecializedAdapterINS1G_15DefaultEpilogueISI_SJ_SJ_NS1F_6thread17LinearCombinationISI_Li1EffLNS1K_9ScaleType4KindE0ELNS_15FloatRoundStyleE2ESI_EENS1_15EpilogueDefaultEEEEEvvEEEEvNT_6ParamsE --------------------------
	.section	.nv.info._ZN7cutlass13device_kernelINS_4gemm6kernel13GemmUniversalIN4cute5tupleIJiiiiEEENS1_10collective13CollectiveMmaINS1_37MainloopSm90TmaGmmaWarpSpecializedFP8ILi2ENS5_IJNS4_1CILi1EEESB_SB_EEENS1_35KernelTmaWarpSpecializedCooperativeEEENS5_IJNSA_ILi256EEENSA_ILi96EEESF_EEENS_12float_e4m3_tENS5_IJlSB_lEEESI_SJ_NS4_8TiledMMAINS4_8MMA_AtomIJNS4_4SM904GMMA30MMA_64x96x32_F32E4M3E4M3_SS_TNILNSN_7ScaleInE1ELSP_1EEEEEENS4_6LayoutINS5_IJNSA_ILi2EEESB_SB_EEENS5_IJSB_NSA_ILi0EEESV_EEEEENS5_IJNS4_10UnderscoreESY_SY_EEEEENS4_13SM90_TMA_LOADENS4_14ComposedLayoutINS4_7SwizzleILi3ELi4ELi3EEENS4_18smem_ptr_flag_bitsILi8EEENSS_INS5_IJNSA_ILi8EEENSA_ILi128EEEEEENS5_IJS18_SB_EEEEEEEvNS4_8identityES11_S1C_vS1D_EENS_8epilogue10collective6detail29Sm90TmaWarpSpecializedAdapterINS1G_15DefaultEpilogueISI_SJ_SJ_NS1F_6thread17LinearCombinationISI_Li1EffLNS1K_9ScaleType4KindE0ELNS_15FloatRoundStyleE2ESI_EENS1_15EpilogueDefaultEEEEEvvEEEEvNT_6ParamsE,"",@"SHT_CUDA_INFO"
	.sectionflags	@""
	.align	4


	//----- nvinfo : EIATTR_CUDA_API_VERSION
	.align		4
        /*0000*/ 	.byte	0x04, 0x37
        /*0002*/ 	.short	(.L_18 - .L_17)
.L_17:
        /*0004*/ 	.word	0x00000082


	//----- nvinfo : EIATTR_KPARAM_INFO
	.align		4
.L_18:
        /*0008*/ 	.byte	0x04, 0x17
        /*000a*/ 	.short	(.L_20 - .L_19)
.L_19:
        /*000c*/ 	.word	0x00000000
        /*0010*/ 	.short	0x0000
        /*0012*/ 	.short	0x0070
        /*0014*/ 	.byte	0x00, 0xf0, 0x01, 0x10


	//----- nvinfo : EIATTR_SPARSE_MMA_MASK
	.align		4
.L_20:
        /*0018*/ 	.byte	0x03, 0x50
        /*001a*/ 	.short	0x0000


	//----- nvinfo : EIATTR_MAXREG_COUNT
	.align		4
        /*001c*/ 	.byte	0x03, 0x1b
        /*001e*/ 	.short	0x00a8


	//----- nvinfo : EIATTR_NUM_BARRIERS
	.align		4
        /*0020*/ 	.byte	0x02, 0x4c
        /*0022*/ 	.byte	0x01
	.zero		1


	//----- nvinfo : EIATTR_MERCURY_ISA_VERSION
	.align		4
        /*0024*/ 	.byte	0x03, 0x5f
        /*0026*/ 	.short	0x0101


	//----- nvinfo : EIATTR_INT_WARP_WIDE_INSTR_OFFSETS
	.align		4
        /*0028*/ 	.byte	0x04, 0x31
        /*002a*/ 	.short	(.L_22 - .L_21)


	//   ....[0]....
.L_21:
        /*002c*/ 	.word	0x00000390


	//   ....[1]....
        /*0030*/ 	.word	0x000003a0


	//   ....[2]....
        /*0034*/ 	.word	0x00000490


	//----- nvinfo : EIATTR_COOP_GROUP_MASK_REGIDS
	.align		4
.L_22:
        /*0038*/ 	.byte	0x04, 0x29
        /*003a*/ 	.short	(.L_24 - .L_23)


	//   ....[0]....
.L_23:
        /*003c*/ 	.word	0xffffffff


	//   ....[1]....
        /*0040*/ 	.word	0xffffffff


	//   ....[2]....
        /*0044*/ 	.word	0xffffffff


	//   ....[3]....
        /*0048*/ 	.word	0xffffffff


	//   ....[4]....
        /*004c*/ 	.word	0xffffffff


	//----- nvinfo : EIATTR_COOP_GROUP_INSTR_OFFSETS
	.align		4
.L_24:
        /*0050*/ 	.byte	0x04, 0x28
        /*0052*/ 	.short	(.L_26 - .L_25)


	//   ....[0]....
.L_25:
        /*0054*/ 	.word	0x00000060


	//   ....[1]....
        /*0058*/ 	.word	0x00000070


	//   ....[2]....
        /*005c*/ 	.word	0x00000130


	//   ....[3]....
        /*0060*/ 	.word	0x00000280


	//   ....[4]....
        /*0064*/ 	.word	0x00000f80


	//----- nvinfo : EIATTR_REG_RECONFIG
	.align		4
.L_26:
        /*0068*/ 	.byte	0x01, 0x54
	.zero		2


	//----- nvinfo : EIATTR_MBARRIER_INSTR_OFFSETS
	.align		4
        /*006c*/ 	.byte	0x04, 0x39
        /*006e*/ 	.short	(.L_28 - .L_27)


	//   ....[0]....
.L_27:
        /*0070*/ 	.word	0x00000230
        /*0074*/ 	.word	0x000000ff
        /*0078*/ 	.word	0x00000000
        /*007c*/ 	.short	0x0100
        /*007e*/ 	.byte	0x08
	.zero		1


	//   ....[1]....
        /*0080*/ 	.word	0x00000240
        /*0084*/ 	.word	0x000000ff
        /*0088*/ 	.word	0x00000010
        /*008c*/ 	.short	0x0100
        /*008e*/ 	.byte	0x08
	.zero		1


	//   ....[2]....
        /*0090*/ 	.word	0x00000250
        /*0094*/ 	.word	0x000000ff
        /*0098*/ 	.word	0x00000008
        /*009c*/ 	.short	0x0100
        /*009e*/ 	.byte	0x08
	.zero		1


	//   ....[3]....
        /*00a0*/ 	.word	0x00000260
        /*00a4*/ 	.word	0x000000ff
        /*00a8*/ 	.word	0x00000018
        /*00ac*/ 	.short	0x0100
        /*00ae*/ 	.byte	0x08
	.zero		1


	//   ....[4]....
        /*00b0*/ 	.word	0x000004e0
        /*00b4*/ 	.word	0x000000ff
        /*00b8*/ 	.word	0x00000030
        /*00bc*/ 	.short	0x0100
        /*00be*/ 	.byte	0x06
	.zero		1


	//   ....[5]....
        /*00c0*/ 	.word	0x00000540
        /*00c4*/ 	.word	0x000000ff
        /*00c8*/ 	.word	0x00000038
        /*00cc*/ 	.short	0x0100
        /*00ce*/ 	.byte	0x06
	.zero		1


	//   ....[6]....
        /*00d0*/ 	.word	0x000016a0
        /*00d4*/ 	.word	0x000000ff
        /*00d8*/ 	.word	0x00000000
        /*00dc*/ 	.short	0x010a
        /*00de*/ 	.byte	0x06
	.zero		1


	//   ....[7]....
        /*00e0*/ 	.word	0x000016e0
        /*00e4*/ 	.word	0x000000ff
        /*00e8*/ 	.word	0x00000000
        /*00ec*/ 	.short	0x010a
        /*00ee*/ 	.byte	0x06
	.zero		1


	//   ....[8]....
        /*00f0*/ 	.word	0x00002690
        /*00f4*/ 	.word	0x000000ff
        /*00f8*/ 	.word	0x00000000
        /*00fc*/ 	.short	0x010a
        /*00fe*/ 	.byte	0x0e
	.zero		1


	//   ....[9]....
        /*0100*/ 	.word	0x000026d0
        /*0104*/ 	.word	0x000000ff
        /*0108*/ 	.word	0x00000000
        /*010c*/ 	.short	0x010a
        /*010e*/ 	.byte	0x0e
	.zero		1


	//   ....[10]....
        /*0110*/ 	.word	0x00003280
        /*0114*/ 	.word	0x000000ff
        /*0118*/ 	.word	0x00000000
        /*011c*/ 	.short	0x0101
        /*011e*/ 	.byte	0x08
	.zero		1


	//   ....[11]....
        /*0120*/ 	.word	0x00003ab0
        /*0124*/ 	.word	0x000000ff
        /*0128*/ 	.word	0x00000000
        /*012c*/ 	.short	0x0101
        /*012e*/ 	.byte	0x06
	.zero		1


	//   ....[12]....
        /*0130*/ 	.word	0x0000b7d0
        /*0134*/ 	.word	0x00000012
        /*0138*/ 	.word	0x00000010
        /*013c*/ 	.short	0x010a
        /*013e*/ 	.byte	0x3f
	.zero		1


	//   ....[13]....
        /*0140*/ 	.word	0x0000bc60
        /*0144*/ 	.word	0x00000006
        /*0148*/ 	.word	0x00000038
        /*014c*/ 	.short	0x0101
        /*014e*/ 	.byte	0x3f
	.zero		1


	//   ....[14]....
        /*0150*/ 	.word	0x0000c350
        /*0154*/ 	.word	0x00000007
        /*0158*/ 	.word	0x00000000
        /*015c*/ 	.short	0x010a
        /*015e*/ 	.byte	0x3f
	.zero		1


	//   ....[15]....
        /*0160*/ 	.word	0x0000c3d0
        /*0164*/ 	.word	0x00000005
        /*0168*/ 	.word	0x00000000
        /*016c*/ 	.short	0x010a
        /*016e*/ 	.byte	0x3f
	.zero		1


	//   ....[16]....
        /*0170*/ 	.word	0x0000c440
        /*0174*/ 	.word	0x00000009
        /*0178*/ 	.word	0x00000000
        /*017c*/ 	.short	0x010a
        /*017e*/ 	.byte	0x3f
	.zero		1


	//   ....[17]....
        /*0180*/ 	.word	0x0000c4a0
        /*0184*/ 	.word	0x0000000a
        /*0188*/ 	.word	0x00000000
        /*018c*/ 	.short	0x010a
        /*018e*/ 	.byte	0x3f
	.zero		1


	//   ....[18]....
        /*0190*/ 	.word	0x0000c570
        /*0194*/ 	.word	0x00000012
        /*0198*/ 	.word	0x00000010
        /*019c*/ 	.short	0x010a
        /*019e*/ 	.byte	0x3f
	.zero		1


	//   ....[19]....
        /*01a0*/ 	.word	0x0000c650
        /*01a4*/ 	.word	0x00000007
        /*01a8*/ 	.word	0x00000000
        /*01ac*/ 	.short	0x010a
        /*01ae*/ 	.byte	0x3f
	.zero		1


	//----- nvinfo : EIATTR_NUM_MBARRIERS
	.align		4
.L_28:
        /*01b0*/ 	.byte	0x03, 0x38
        /*01b2*/ 	.short	0x0006


	//----- nvinfo : EIATTR_EXIT_INSTR_OFFSETS
	.align		4
        /*01b4*/ 	.byte	0x04, 0x1c
        /*01b6*/ 	.short	(.L_30 - .L_29)


	//   ....[0]....
.L_29:
        /*01b8*/ 	.word	0x00000590


	//   ....[1]....
        /*01bc*/ 	.word	0x00000e50


	//   ....[2]....
        /*01c0*/ 	.word	0x0000ae40


	//   ....[3]....
        /*01c4*/ 	.word	0x0000b470


	//   ....[4]....
        /*01c8*/ 	.word	0x0000c420


	//----- nvinfo : EIATTR_MAX_THREADS
	.align		4
.L_30:
        /*01cc*/ 	.byte	0x04, 0x05
        /*01ce*/ 	.short	(.L_32 - .L_31)
.L_31:
        /*01d0*/ 	.word	0x00000180
        /*01d4*/ 	.word	0x00000001
        /*01d8*/ 	.word	0x00000001


	//----- nvinfo : EIATTR_CRS_STACK_SIZE
	.align		4
.L_32:
        /*01dc*/ 	.byte	0x04, 0x1e
        /*01de*/ 	.short	(.L_34 - .L_33)
.L_33:
        /*01e0*/ 	.word	0x00000000


	//----- nvinfo : EIATTR_CBANK_PARAM_SIZE
	.align		4
.L_34:
        /*01e4*/ 	.byte	0x03, 0x19
        /*01e6*/ 	.short	0x0470


	//----- nvinfo : EIATTR_PARAM_CBANK
	.align		4
        /*01e8*/ 	.byte	0x04, 0x0a
        /*01ea*/ 	.short	(.L_36 - .L_35)
	.align		4
.L_35:
        /*01ec*/ 	.word	index@(.nv.constant0._ZN7cutlass13device_kernelINS_4gemm6kernel13GemmUniversalIN4cute5tupleIJiiiiEEENS1_10collective13CollectiveMmaINS1_37MainloopSm90TmaGmmaWarpSpecializedFP8ILi2ENS5_IJNS4_1CILi1EEESB_SB_EEENS1_35KernelTmaWarpSpecializedCooperativeEEENS5_IJNSA_ILi256EEENSA_ILi96EEESF_EEENS_12float_e4m3_tENS5_IJlSB_lEEESI_SJ_NS4_8TiledMMAINS4_8MMA_AtomIJNS4_4SM904GMMA30MMA_64x96x32_F32E4M3E4M3_SS_TNILNSN_7ScaleInE1ELSP_1EEEEEENS4_6LayoutINS5_IJNSA_ILi2EEESB_SB_EEENS5_IJSB_NSA_ILi0EEESV_EEEEENS5_IJNS4_10UnderscoreESY_SY_EEEEENS4_13SM90_TMA_LOADENS4_14ComposedLayoutINS4_7SwizzleILi3ELi4ELi3EEENS4_18smem_ptr_flag_bitsILi8EEENSS_INS5_IJNSA_ILi8EEENSA_ILi128EEEEEENS5_IJS18_SB_EEEEEEEvNS4_8identityES11_S1C_vS1D_EENS_8epilogue10collective6detail29Sm90TmaWarpSpecializedAdapterINS1G_15DefaultEpilogueISI_SJ_SJ_NS1F_6thread17LinearCombinationISI_Li1EffLNS1K_9ScaleType4KindE0ELNS_15FloatRoundStyleE2ESI_EENS1_15EpilogueDefaultEEEEEvvEEEEvNT_6ParamsE)
        /*01f0*/ 	.short	0x0210
        /*01f2*/ 	.short	0x0470


	//----- nvinfo : EIATTR_SW_WAR
	.align		4
.L_36:
        /*01f4*/ 	.byte	0x04, 0x36
        /*01f6*/ 	.short	(.L_38 - .L_37)
.L_37:
        /*01f8*/ 	.word	0x00000008
.L_38:


//--------------------- .nv.callgraph             --------------------------
	.section	.nv.callgraph,"",@"SHT_CUDA_CALLGRAPH"
	.align	4
	.sectionentsize	8
	.align		4
        /*0000*/ 	.word	0x00000000
	.align		4
        /*0004*/ 	.word	0xffffffff
	.align		4
        /*0008*/ 	.word	0x00000000
	.align		4
        /*000c*/ 	.word	0xfffffffe
	.align		4
        /*0010*/ 	.word	0x00000000
	.align		4
        /*0014*/ 	.word	0xfffffffd
	.align		4
        /*0018*/ 	.word	0x00000000
	.align		4
        /*001c*/ 	.word	0xfffffffc


//--------------------- .nv.constant4             --------------------------
	.section	.nv.constant4,"a",@progbits
	.align	8
	.align		8
.nv.constant4:
        /*0000*/ 	.dword	_ZN40_INTERNAL_137a3387_4_k_cu_e4bc492f_137274cuda3std3__45__cpo5beginE
	.align		8
        /*0008*/ 	.dword	_ZN40_INTERNAL_137a3387_4_k_cu_e4bc492f_137274cuda3std3__45__cpo3endE
	.align		8
        /*0010*/ 	.dword	_ZN40_INTERNAL_137a3387_4_k_cu_e4bc492f_137274cuda3std3__45__cpo6cbeginE
	.align		8
        /*0018*/ 	.dword	_ZN40_INTERNAL_137a3387_4_k_cu_e4bc492f_137274cuda3std3__45__cpo4cendE
	.align		8
        /*0020*/ 	.dword	_ZN40_INTERNAL_137a3387_4_k_cu_e4bc492f_137274cuda3std3__442_GLOBAL__N__137a3387_4_k_cu_e4bc492f_137276ignoreE
	.align		8
        /*0028*/ 	.dword	_ZN40_INTERNAL_137a3387_4_k_cu_e4bc492f_137274cuda3std3__419piecewise_constructE
	.align		8
        /*0030*/ 	.dword	_ZN40_INTERNAL_137a3387_4_k_cu_e4bc492f_137274cuda3std3__48in_placeE
	.align		8
        /*0038*/ 	.dword	_ZN40_INTERNAL_137a3387_4_k_cu_e4bc492f_137274cuda3std6ranges3__45__cpo4swapE
	.align		8
        /*0040*/ 	.dword	_ZN40_INTERNAL_137a3387_4_k_cu_e4bc492f_137274cuda3std6ranges3__45__cpo9iter_moveE
	.align		8
        /*0048*/ 	.dword	_ZN40_INTERNAL_137a3387_4_k_cu_e4bc492f_137274cute7productE
	.align		8
        /*0050*/ 	.dword	_ZN40_INTERNAL_137a3387_4_k_cu_e4bc492f_137274cute1_E


//--------------------- .text._ZN7cutlass13device_kernelINS_4gemm6kernel13GemmUniversalIN4cute5tupleIJiiiiEEENS1_10collective13CollectiveMmaINS1_37MainloopSm90TmaGmmaWarpSpecializedFP8ILi2ENS5_IJNS4_1CILi1EEESB_SB_EEENS1_35KernelTmaWarpSpecializedCooperativeEEENS5_IJNSA_ILi256EEENSA_ILi96EEESF_EEENS_12float_e4m3_tENS5_IJlSB_lEEESI_SJ_NS4_8TiledMMAINS4_8MMA_AtomIJNS4_4SM904GMMA30MMA_64x96x32_F32E4M3E4M3_SS_TNILNSN_7ScaleInE1ELSP_1EEEEEENS4_6LayoutINS5_IJNSA_ILi2EEESB_SB_EEENS5_IJSB_NSA_ILi0EEESV_EEEEENS5_IJNS4_10UnderscoreESY_SY_EEEEENS4_13SM90_TMA_LOADENS4_14ComposedLayoutINS4_7SwizzleILi3ELi4ELi3EEENS4_18smem_ptr_flag_bitsILi8EEENSS_INS5_IJNSA_ILi8EEENSA_ILi128EEEEEENS5_IJS18_SB_EEEEEEEvNS4_8identityES11_S1C_vS1D_EENS_8epilogue10collective6detail29Sm90TmaWarpSpecializedAdapterINS1G_15DefaultEpilogueISI_SJ_SJ_NS1F_6thread17LinearCombinationISI_Li1EffLNS1K_9ScaleType4KindE0ELNS_15FloatRoundStyleE2ESI_EENS1_15EpilogueDefaultEEEEEvvEEEEvNT_6ParamsE --------------------------
	.section	.text._ZN7cutlass13device_kernelINS_4gemm6kernel13GemmUniversalIN4cute5tupleIJiiiiEEENS1_10collective13CollectiveMmaINS1_37MainloopSm90TmaGmmaWarpSpecializedFP8ILi2ENS5_IJNS4_1CILi1EEESB_SB_EEENS1_35KernelTmaWarpSpecializedCooperativeEEENS5_IJNSA_ILi256EEENSA_ILi96EEESF_EEENS_12float_e4m3_tENS5_IJlSB_lEEESI_SJ_NS4_8TiledMMAINS4_8MMA_AtomIJNS4_4SM904GMMA30MMA_64x96x32_F32E4M3E4M3_SS_TNILNSN_7ScaleInE1ELSP_1EEEEEENS4_6LayoutINS5_IJNSA_ILi2EEESB_SB_EEENS5_IJSB_NSA_ILi0EEESV_EEEEENS5_IJNS4_10UnderscoreESY_SY_EEEEENS4_13SM90_TMA_LOADENS4_14ComposedLayoutINS4_7SwizzleILi3ELi4ELi3EEENS4_18smem_ptr_flag_bitsILi8EEENSS_INS5_IJNSA_ILi8EEENSA_ILi128EEEEEENS5_IJS18_SB_EEEEEEEvNS4_8identityES11_S1C_vS1D_EENS_8epilogue10collective6detail29Sm90TmaWarpSpecializedAdapterINS1G_15DefaultEpilogueISI_SJ_SJ_NS1F_6thread17LinearCombinationISI_Li1EffLNS1K_9ScaleType4KindE0ELNS_15FloatRoundStyleE2ESI_EENS1_15EpilogueDefaultEEEEEvvEEEEvNT_6ParamsE,"ax",@progbits
	.align	128
.text._ZN7cutlass13device_kernelINS_4gemm6kernel13GemmUniversalIN4cute5tupleIJiiiiEEENS1_10collective13CollectiveMmaINS1_37MainloopSm90TmaGmmaWarpSpecializedFP8ILi2ENS5_IJNS4_1CILi1EEESB_SB_EEENS1_35KernelTmaWarpSpecializedCooperativeEEENS5_IJNSA_ILi256EEENSA_ILi96EEESF_EEENS_12float_e4m3_tENS5_IJlSB_lEEESI_SJ_NS4_8TiledMMAINS4_8MMA_AtomIJNS4_4SM904GMMA30MMA_64x96x32_F32E4M3E4M3_SS_TNILNSN_7ScaleInE1ELSP_1EEEEEENS4_6LayoutINS5_IJNSA_ILi2EEESB_SB_EEENS5_IJSB_NSA_ILi0EEESV_EEEEENS5_IJNS4_10UnderscoreESY_SY_EEEEENS4_13SM90_TMA_LOADENS4_14ComposedLayoutINS4_7SwizzleILi3ELi4ELi3EEENS4_18smem_ptr_flag_bitsILi8EEENSS_INS5_IJNSA_ILi8EEENSA_ILi128EEEEEENS5_IJS18_SB_EEEEEEEvNS4_8identityES11_S1C_vS1D_EENS_8epilogue10collective6detail29Sm90TmaWarpSpecializedAdapterINS1G_15DefaultEpilogueISI_SJ_SJ_NS1F_6thread17LinearCombinationISI_Li1EffLNS1K_9ScaleType4KindE0ELNS_15FloatRoundStyleE2ESI_EENS1_15EpilogueDefaultEEEEEvvEEEEvNT_6ParamsE:
        .type           _ZN7cutlass13device_kernelINS_4gemm6kernel13GemmUniversalIN4cute5tupleIJiiiiEEENS1_10collective13CollectiveMmaINS1_37MainloopSm90TmaGmmaWarpSpecializedFP8ILi2ENS5_IJNS4_1CILi1EEESB_SB_EEENS1_35KernelTmaWarpSpecializedCooperativeEEENS5_IJNSA_ILi256EEENSA_ILi96EEESF_EEENS_12float_e4m3_tENS5_IJlSB_lEEESI_SJ_NS4_8TiledMMAINS4_8MMA_AtomIJNS4_4SM904GMMA30MMA_64x96x32_F32E4M3E4M3_SS_TNILNSN_7ScaleInE1ELSP_1EEEEEENS4_6LayoutINS5_IJNSA_ILi2EEESB_SB_EEENS5_IJSB_NSA_ILi0EEESV_EEEEENS5_IJNS4_10UnderscoreESY_SY_EEEEENS4_13SM90_TMA_LOADENS4_14ComposedLayoutINS4_7SwizzleILi3ELi4ELi3EEENS4_18smem_ptr_flag_bitsILi8EEENSS_INS5_IJNSA_ILi8EEENSA_ILi128EEEEEENS5_IJS18_SB_EEEEEEEvNS4_8identityES11_S1C_vS1D_EENS_8epilogue10collective6detail29Sm90TmaWarpSpecializedAdapterINS1G_15DefaultEpilogueISI_SJ_SJ_NS1F_6thread17LinearCombinationISI_Li1EffLNS1K_9ScaleType4KindE0ELNS_15FloatRoundStyleE2ESI_EENS1_15EpilogueDefaultEEEEEvvEEEEvNT_6ParamsE,@function
        .size           _ZN7cutlass13device_kernelINS_4gemm6kernel13GemmUniversalIN4cute5tupleIJiiiiEEENS1_10collective13CollectiveMmaINS1_37MainloopSm90TmaGmmaWarpSpecializedFP8ILi2ENS5_IJNS4_1CILi1EEESB_SB_EEENS1_35KernelTmaWarpSpecializedCooperativeEEENS5_IJNSA_ILi256EEENSA_ILi96EEESF_EEENS_12float_e4m3_tENS5_IJlSB_lEEESI_SJ_NS4_8TiledMMAINS4_8MMA_AtomIJNS4_4SM904GMMA30MMA_64x96x32_F32E4M3E4M3_SS_TNILNSN_7ScaleInE1ELSP_1EEEEEENS4_6LayoutINS5_IJNSA_ILi2EEESB_SB_EEENS5_IJSB_NSA_ILi0EEESV_EEEEENS5_IJNS4_10UnderscoreESY_SY_EEEEENS4_13SM90_TMA_LOADENS4_14ComposedLayoutINS4_7SwizzleILi3ELi4ELi3EEENS4_18smem_ptr_flag_bitsILi8EEENSS_INS5_IJNSA_ILi8EEENSA_ILi128EEEEEENS5_IJS18_SB_EEEEEEEvNS4_8identityES11_S1C_vS1D_EENS_8epilogue10collective6detail29Sm90TmaWarpSpecializedAdapterINS1G_15DefaultEpilogueISI_SJ_SJ_NS1F_6thread17LinearCombinationISI_Li1EffLNS1K_9ScaleType4KindE0ELNS_15FloatRoundStyleE2ESI_EENS1_15EpilogueDefaultEEEEEvvEEEEvNT_6ParamsE,(.L_x_261 - _ZN7cutlass13device_kernelINS_4gemm6kernel13GemmUniversalIN4cute5tupleIJiiiiEEENS1_10collective13CollectiveMmaINS1_37MainloopSm90TmaGmmaWarpSpecializedFP8ILi2ENS5_IJNS4_1CILi1EEESB_SB_EEENS1_35KernelTmaWarpSpecializedCooperativeEEENS5_IJNSA_ILi256EEENSA_ILi96EEESF_EEENS_12float_e4m3_tENS5_IJlSB_lEEESI_SJ_NS4_8TiledMMAINS4_8MMA_AtomIJNS4_4SM904GMMA30MMA_64x96x32_F32E4M3E4M3_SS_TNILNSN_7ScaleInE1ELSP_1EEEEEENS4_6LayoutINS5_IJNSA_ILi2EEESB_SB_EEENS5_IJSB_NSA_ILi0EEESV_EEEEENS5_IJNS4_10UnderscoreESY_SY_EEEEENS4_13SM90_TMA_LOADENS4_14ComposedLayoutINS4_7SwizzleILi3ELi4ELi3EEENS4_18smem_ptr_flag_bitsILi8EEENSS_INS5_IJNSA_ILi8EEENSA_ILi128EEEEEENS5_IJS18_SB_EEEEEEEvNS4_8identityES11_S1C_vS1D_EENS_8epilogue10collective6detail29Sm90TmaWarpSpecializedAdapterINS1G_15DefaultEpilogueISI_SJ_SJ_NS1F_6thread17LinearCombinationISI_Li1EffLNS1K_9ScaleType4KindE0ELNS_15FloatRoundStyleE2ESI_EENS1_15EpilogueDefaultEEEEEvvEEEEvNT_6ParamsE)
        .other          _ZN7cutlass13device_kernelINS_4gemm6kernel13GemmUniversalIN4cute5tupleIJiiiiEEENS1_10collective13CollectiveMmaINS1_37MainloopSm90TmaGmmaWarpSpecializedFP8ILi2ENS5_IJNS4_1CILi1EEESB_SB_EEENS1_35KernelTmaWarpSpecializedCooperativeEEENS5_IJNSA_ILi256EEENSA_ILi96EEESF_EEENS_12float_e4m3_tENS5_IJlSB_lEEESI_SJ_NS4_8TiledMMAINS4_8MMA_AtomIJNS4_4SM904GMMA30MMA_64x96x32_F32E4M3E4M3_SS_TNILNSN_7ScaleInE1ELSP_1EEEEEENS4_6LayoutINS5_IJNSA_ILi2EEESB_SB_EEENS5_IJSB_NSA_ILi0EEESV_EEEEENS5_IJNS4_10UnderscoreESY_SY_EEEEENS4_13SM90_TMA_LOADENS4_14ComposedLayoutINS4_7SwizzleILi3ELi4ELi3EEENS4_18smem_ptr_flag_bitsILi8EEENSS_INS5_IJNSA_ILi8EEENSA_ILi128EEEEEENS5_IJS18_SB_EEEEEEEvNS4_8identityES11_S1C_vS1D_EENS_8epilogue10collective6detail29Sm90TmaWarpSpecializedAdapterINS1G_15DefaultEpilogueISI_SJ_SJ_NS1F_6thread17LinearCombinationISI_Li1EffLNS1K_9ScaleType4KindE0ELNS_15FloatRoundStyleE2ESI_EENS1_15EpilogueDefaultEEEEEvvEEEEvNT_6ParamsE,@"STO_CUDA_ENTRY STV_DEFAULT"
_ZN7cutlass13device_kernelINS_4gemm6kernel13GemmUniversalIN4cute5tupleIJiiiiEEENS1_10collective13CollectiveMmaINS1_37MainloopSm90TmaGmmaWarpSpecializedFP8ILi2ENS5_IJNS4_1CILi1EEESB_SB_EEENS1_35KernelTmaWarpSpecializedCooperativeEEENS5_IJNSA_ILi256EEENSA_ILi96EEESF_EEENS_12float_e4m3_tENS5_IJlSB_lEEESI_SJ_NS4_8TiledMMAINS4_8MMA_AtomIJNS4_4SM904GMMA30MMA_64x96x32_F32E4M3E4M3_SS_TNILNSN_7ScaleInE1ELSP_1EEEEEENS4_6LayoutINS5_IJNSA_ILi2EEESB_SB_EEENS5_IJSB_NSA_ILi0EEESV_EEEEENS5_IJNS4_10UnderscoreESY_SY_EEEEENS4_13SM90_TMA_LOADENS4_14ComposedLayoutINS4_7SwizzleILi3ELi4ELi3EEENS4_18smem_ptr_flag_bitsILi8EEENSS_INS5_IJNSA_ILi8EEENSA_ILi128EEEEEENS5_IJS18_SB_EEEEEEEvNS4_8identityES11_S1C_vS1D_EENS_8epilogue10collective6detail29Sm90TmaWarpSpecializedAdapterINS1G_15DefaultEpilogueISI_SJ_SJ_NS1F_6thread17LinearCombinationISI_Li1EffLNS1K_9ScaleType4KindE0ELNS_15FloatRoundStyleE2ESI_EENS1_15EpilogueDefaultEEEEEvvEEEEvNT_6ParamsE:
[----:B------:R-:W-:Y:S01]  /*0000*/  LDC R1, c[0x0][0x28] ;  /* 0x00000a00ff017b82 */ /* 0x000fe20000000800 */
[----:B------:R-:W0:Y:S01]  /*0010*/  S2R R0, SR_TID.X ;  /* 0x0000000000007919 */ /* 0x000e220000002100 */
[----:B------:R-:W-:Y:S01]  /*0020*/  ELECT P0, URZ, PT ;  /* 0x00000000003f782f */ /* 0x000fe20003800000 */
[----:B------:R-:W-:Y:S01]  /*0030*/  BSSY B0, `(.L_x_0) ;  /* 0x000000f000007945 */ /* 0x000fe20003800000 */
[--C-:B0-----:R-:W-:Y:S02]  /*0040*/  SHF.R.U32.HI R2, RZ, 0x5, R0.reuse ;  /* 0x00000005ff027819 */ /* 0x101fe40000011600 */
[----:B------:R-:W-:-:S03]  /*0050*/  SHF.R.U32.HI R3, RZ, 0x7, R0 ;  /* 0x00000007ff037819 */ /* 0x000fc60000011600 */
[----:B------:R-:W0:Y:S04]  /*0060*/  SHFL.IDX PT, R5, R2, RZ, 0x1f ;  /* 0x00001fff02057589 */ /* 0x000e2800000e0000 */
[----:B------:R1:W2:Y:S01]  /*0070*/  SHFL.IDX PT, R6, R3, RZ, 0x1f ;  /* 0x00001fff03067589 */ /* 0x0002a200000e0000 */
[----:B0-----:R-:W-:-:S13]  /*0080*/  ISETP.NE.OR P0, PT, R5, RZ, !P0 ;  /* 0x000000ff0500720c */ /* 0x001fda0004705670 */
[----:B-12---:R-:W-:Y:S05]  /*0090*/  @P0 BRA `(.L_x_1) ;  /* 0x0000000000200947 */ /* 0x006fea0003800000 */
[----:B------:R-:W-:Y:S02]  /*00a0*/  ULDC.64 UR4, c[0x0][0x198] ;  /* 0x0000660000047ab9 */ /* 0x000fe40000000a00 */
[----:B------:R-:W-:Y:S02]  /*00b0*/  UIADD3 UR6, UP0, UR4, 0xf0, URZ ;  /* 0x000000f004067890 */ /* 0x000fe4000ff1e03f */
[----:B------:R-:W-:Y:S02]  /*00c0*/  UIADD3 UR4, UP1, UR4, 0x1f0, URZ ;  /* 0x000001f004047890 */ /* 0x000fe4000ff3e03f */
[----:B------:R-:W-:Y:S02]  /*00d0*/  UIADD3.X UR7, URZ, UR5, URZ, UP0, !UPT ;  /* 0x000000053f077290 */ /* 0x000fe400087fe43f */
[----:B------:R-:W-:-:S07]  /*00e0*/  UIADD3.X UR5, URZ, UR5, URZ, UP1, !UPT ;  /* 0x000000053f057290 */ /* 0x000fce0008ffe43f */
[----:B------:R0:W-:Y:S02]  /*00f0*/  UTMACCTL.PF [UR6] ;  /* 0x00000000060079b9 */ /* 0x0001e40008040000 */
[----:B------:R0:W-:Y:S02]  /*0100*/  UTMACCTL.PF [UR4] ;  /* 0x00000000040079b9 */ /* 0x0001e40008040000 */
[----:B0-----:R-:W-:Y:S01]  /*0110*/  NOP ;  /* 0x0000000000007918 */ /* 0x001fe20000000000 */
.L_x_1:
[----:B------:R-:W-:Y:S05]  /*0120*/  BSYNC B0 ;  /* 0x0000000000007941 */ /* 0x000fea0003800000 */
.L_x_0:
[----:B------:R-:W0:Y:S02]  /*0130*/  SHFL.IDX PT, R3, R2, RZ, 0x1f ;  /* 0x00001fff02037589 */ /* 0x000e2400000e0000 */
[----:B0-----:R-:W-:-:S13]  /*0140*/  ISETP.NE.AND P0, PT, R3, RZ, PT ;  /* 0x000000ff0300720c */ /* 0x001fda0003f05270 */
[----:B------:R-:W-:Y:S05]  /*0150*/  @P0 BRA `(.L_x_2) ;  /* 0x0000000000480947 */ /* 0x000fea0003800000 */
[----:B------:R-:W0:Y:S01]  /*0160*/  S2UR UR8, SR_CgaCtaId ;  /* 0x00000000000879c3 */ /* 0x000e220000008800 */
[----:B------:R-:W-:Y:S01]  /*0170*/  UMOV UR4, 0x400 ;  /* 0x0000040000047882 */ /* 0x000fe20000000000 */
[----:B------:R-:W-:Y:S01]  /*0180*/  UMOV UR5, 0x1 ;  /* 0x0000000100057882 */ /* 0x000fe20000000000 */
[----:B------:R-:W-:Y:S01]  /*0190*/  UMOV UR6, 0x100 ;  /* 0x0000010000067882 */ /* 0x000fe20000000000 */
[----:B------:R-:W-:Y:S01]  /*01a0*/  ELECT P0, URZ, PT ;  /* 0x00000000003f782f */ /* 0x000fe20003800000 */
[----:B------:R-:W-:-:S04]  /*01b0*/  UIADD3 UR6, -UR6, 0x100000, URZ ;  /* 0x0010000006067890 */ /* 0x000fc8000fffe13f */
[----:B------:R-:W-:Y:S02]  /*01c0*/  USHF.L.U32 UR7, UR6, 0xb, URZ ;  /* 0x0000000b06077899 */ /* 0x000fe4000800063f */
[----:B------:R-:W-:Y:S02]  /*01d0*/  USHF.L.U32 UR6, UR6, 0x1, URZ ;  /* 0x0000000106067899 */ /* 0x000fe4000800063f */
[----:B0-----:R-:W-:Y:S02]  /*01e0*/  ULEA UR8, UR8, UR4, 0x18 ;  /* 0x0000000408087291 */ /* 0x001fe4000f8ec03f */
[----:B------:R-:W-:-:S04]  /*01f0*/  UIADD3 UR4, -UR5, 0x100000, URZ ;  /* 0x0010000005047890 */ /* 0x000fc8000fffe13f */
[----:B------:R-:W-:Y:S02]  /*0200*/  USHF.L.U32 UR5, UR4, 0xb, URZ ;  /* 0x0000000b04057899 */ /* 0x000fe4000800063f */
[----:B------:R-:W-:Y:S01]  /*0210*/  USHF.L.U32 UR4, UR4, 0x1, URZ ;  /* 0x0000000104047899 */ /* 0x000fe2000800063f */
[----:B------:R-:W0:Y:S11]  /*0220*/  FENCE.VIEW.ASYNC.S ;  /* 0x00000000000073c6 */ /* 0x000e360000000000 */
[----:B0-----:R0:W1:Y:S01]  /*0230*/  SYNCS.EXCH.64 URZ, [UR8], UR4 ;  /* 0x00000004083f75b2 */ /* 0x0010620008000100 */
[----:B------:R0:W2:Y:S01]  /*0240*/  SYNCS.EXCH.64 URZ, [UR8+0x10], UR6 ;  /* 0x00001006083f75b2 */ /* 0x0000a20008000100 */
[----:B------:R0:W3:Y:S01]  /*0250*/  SYNCS.EXCH.64 URZ, [UR8+0x8], UR4 ;  /* 0x00000804083f75b2 */ /* 0x0000e20008000100 */
[----:B------:R0:W4:Y:S01]  /*0260*/  SYNCS.EXCH.64 URZ, [UR8+0x18], UR6 ;  /* 0x00001806083f75b2 */ /* 0x0001220008000100 */
[----:B------:R-:W-:Y:S01]  /*0270*/  NOP ;  /* 0x0000000000007918 */ /* 0x000fe20000000000 */
.L_x_2:
[----:B------:R-:W5:Y:S01]  /*0280*/  SHFL.IDX PT, R2, R2, RZ, 0x1f ;  /* 0x00001fff02027589 */ /* 0x000f6200000e0000 */
[----:B------:R-:W1:Y:S01]  /*0290*/  LDC R3, c[0x0][0x65c] ;  /* 0x00019700ff037b82 */ /* 0x000e620000000800 */
[----:B------:R-:W-:Y:S02]  /*02a0*/  ELECT P0, URZ, PT ;  /* 0x00000000003f782f */ /* 0x000fe40003800000 */
[----:B------:R-:W-:Y:S01]  /*02b0*/  SHF.R.S32.HI R4, RZ, 0x1f, R5 ;  /* 0x0000001fff047819 */ /* 0x000fe20000011405 */
[----:B------:R-:W2:Y:S01]  /*02c0*/  S2R R10, SR_CTAID.Y ;  /* 0x00000000000a7919 */ /* 0x000ea20000002600 */
[----:B0-----:R-:W-:Y:S01]  /*02d0*/  UMOV UR4, 0x20 ;  /* 0x0000002000047882 */ /* 0x001fe20000000000 */
[C---:B------:R-:W-:Y:S01]  /*02e0*/  ISETP.NE.AND P2, PT, R6.reuse, RZ, PT ;  /* 0x000000ff0600720c */ /* 0x040fe20003f45270 */
[----:B------:R-:W-:Y:S01]  /*02f0*/  VIADD R11, R6, 0xffffffff ;  /* 0xffffffff060b7836 */ /* 0x000fe20000000000 */
[----:B------:R-:W0:Y:S01]  /*0300*/  S2R R8, SR_CTAID.X ;  /* 0x0000000000087919 */ /* 0x000e220000002500 */
[----:B------:R-:W-:Y:S01]  /*0310*/  LEA.HI R4, R4, R5, RZ, 0x2 ;  /* 0x0000000504047211 */ /* 0x000fe200078f10ff */
[----:B------:R-:W-:Y:S01]  /*0320*/  NOP ;  /* 0x0000000000007918 */ /* 0x000fe20000000000 */
[----:B------:R-:W-:Y:S01]  /*0330*/  NOP ;  /* 0x0000000000007918 */ /* 0x000fe20000000000 */
[----:B------:R-:W-:-:S02]  /*0340*/  ISETP.GE.U32.AND P1, PT, R11, 0x2, PT ;  /* 0x000000020b00780c */ /* 0x000fc40003f26070 */
[----:B------:R-:W-:-:S05]  /*0350*/  LOP3.LUT R4, R4, 0xfffffffc, RZ, 0xc0, !PT ;  /* 0xfffffffc04047812 */ /* 0x000fca00078ec0ff */
[----:B------:R-:W-:Y:S01]  /*0360*/  IMAD.IADD R5, R5, 0x1, -R4 ;  /* 0x0000000105057824 */ /* 0x000fe200078e0a04 */
[----:B-----5:R-:W-:Y:S02]  /*0370*/  ISETP.NE.OR P0, PT, R2, RZ, !P0 ;  /* 0x000000ff0200720c */ /* 0x020fe40004705670 */
[----:B-1----:R-:W-:-:S11]  /*0380*/  ISETP.NE.AND P3, PT, R3, 0x1, PT ;  /* 0x000000010300780c */ /* 0x002fd60003f65270 */
[----:B------:R-:W-:Y:S01]  /*0390*/  VOTEU.ALL UP0, P0 ;  /* 0x00000000003f7886 */ /* 0x000fe20000000000 */
[----:B------:R-:W-:Y:S01]  /*03a0*/  VOTEU.ALL UP1, P0 ;  /* 0x00000000003f7886 */ /* 0x000fe20000020000 */
[----:B------:R-:W0:Y:S01]  /*03b0*/  @P3 LDC R9, c[0x0][0x10] ;  /* 0x00000400ff093b82 */ /* 0x000e220000000800 */
[----:B--2---:R-:W-:Y:S02]  /*03c0*/  @P3 IMAD.MOV.U32 R2, RZ, RZ, R10 ;  /* 0x000000ffff023224 */ /* 0x004fe400078e000a */
[----:B------:R-:W-:Y:S01]  /*03d0*/  @!UP0 UMOV UR6, 0x400 ;  /* 0x0000040000068882 */ /* 0x000fe20000000000 */
[----:B------:R-:W-:-:S04]  /*03e0*/  @!UP0 UIADD3 UR4, -UR4, 0x100000, URZ ;  /* 0x0010000004048890 */ /* 0x000fc8000fffe13f */
[----:B------:R-:W-:Y:S02]  /*03f0*/  @!UP0 USHF.L.U32 UR5, UR4, 0xb, URZ ;  /* 0x0000000b04058899 */ /* 0x000fe4000800063f */
[----:B------:R-:W-:Y:S01]  /*0400*/  @!UP0 USHF.L.U32 UR4, UR4, 0x1, URZ ;  /* 0x0000000104048899 */ /* 0x000fe2000800063f */
[----:B------:R-:W-:Y:S02]  /*0410*/  @P3 IMAD.MOV.U32 R3, RZ, RZ, RZ ;  /* 0x000000ffff033224 */ /* 0x000fe400078e00ff */
[----:B------:R-:W-:Y:S01]  /*0420*/  @P3 IMAD.MOV.U32 R13, RZ, RZ, RZ ;  /* 0x000000ffff0d3224 */ /* 0x000fe200078e00ff */
[----:B------:R-:W1:Y:S08]  /*0430*/  @!UP0 S2UR UR7, SR_CgaCtaId ;  /* 0x00000000000789c3 */ /* 0x000e700000008800 */
[----:B------:R-:W2:Y:S01]  /*0440*/  @!P3 LDC R7, c[0x0][0xc] ;  /* 0x00000300ff07bb82 */ /* 0x000ea20000000800 */
[----:B0-----:R-:W-:-:S04]  /*0450*/  @P3 IMAD.WIDE.U32 R2, R8, R9, R2 ;  /* 0x0000000908023225 */ /* 0x001fc800078e0002 */
[----:B------:R-:W-:Y:S02]  /*0460*/  IMAD.MOV.U32 R9, RZ, RZ, RZ ;  /* 0x000000ffff097224 */ /* 0x000fe400078e00ff */
[----:B------:R-:W-:Y:S01]  /*0470*/  @P3 IMAD.IADD R3, R3, 0x1, R13 ;  /* 0x0000000103033824 */ /* 0x000fe200078e020d */
[----:B-1----:R-:W-:Y:S01]  /*0480*/  @!UP0 ULEA UR6, UR7, UR6, 0x18 ;  /* 0x0000000607068291 */ /* 0x002fe2000f8ec03f */
[----:B------:R-:W-:Y:S01]  /*0490*/  VOTEU.ALL UP0, P0 ;  /* 0x00000000003f7886 */ /* 0x000fe20000000000 */
[----:B------:R-:W-:-:S04]  /*04a0*/  ISETP.NE.AND P0, PT, R5, 0x3, PT ;  /* 0x000000030500780c */ /* 0x000fc80003f05270 */
[----:B------:R-:W-:-:S04]  /*04b0*/  ISETP.EQ.OR P0, PT, R5, RZ, !P0 ;  /* 0x000000ff0500720c */ /* 0x000fc80004702670 */
[----:B------:R-:W-:Y:S01]  /*04c0*/  ISETP.EQ.AND P0, PT, R6, RZ, P0 ;  /* 0x000000ff0600720c */ /* 0x000fe20000702270 */
[----:B------:R-:W0:Y:S02]  /*04d0*/  FENCE.VIEW.ASYNC.S ;  /* 0x00000000000073c6 */ /* 0x000e240000000000 */
[----:B0-----:R0:W3:Y:S01]  /*04e0*/  @!UP0 SYNCS.EXCH.64 URZ, [UR6+0x30], UR4 ;  /* 0x00003004063f85b2 */ /* 0x0010e20008000100 */
[----:B--2---:R-:W-:Y:S01]  /*04f0*/  @!P3 IMAD.WIDE.U32 R6, R7, R10, R8 ;  /* 0x0000000a0706b225 */ /* 0x004fe200078e0008 */
[----:B------:R-:W-:-:S03]  /*0500*/  SEL R4, RZ, 0x1, !P0 ;  /* 0x00000001ff047807 */ /* 0x000fc60004000000 */
[----:B------:R-:W-:Y:S02]  /*0510*/  @!P3 IMAD.MOV.U32 R2, RZ, RZ, R6 ;  /* 0x000000ffff02b224 */ /* 0x000fe400078e0006 */
[----:B------:R-:W-:Y:S01]  /*0520*/  @!P3 IMAD.MOV.U32 R3, RZ, RZ, R7 ;  /* 0x000000ffff03b224 */ /* 0x000fe200078e0007 */
[----:B------:R-:W-:Y:S01]  /*0530*/  SEL R4, R4, 0x2, P1 ;  /* 0x0000000204047807 */ /* 0x000fe20000800000 */
[----:B------:R0:W3:Y:S01]  /*0540*/  @!UP1 SYNCS.EXCH.64 URZ, [UR6+0x38], UR4 ;  /* 0x00003804063f95b2 */ /* 0x0000e20008000100 */
[----:B------:R-:W-:Y:S01]  /*0550*/  NOP ;  /* 0x0000000000007918 */ /* 0x000fe20000000000 */
[----:B---34-:R-:W-:Y:S06]  /*0560*/  BAR.SYNC.DEFER_BLOCKING 0x0 ;  /* 0x0000000000007b1d */ /* 0x018fec0000010000 */
[----:B------:R-:W-:Y:S05]  /*0570*/  @!P2 BRA `(.L_x_3) ;  /* 0x000000a80034a947 */ /* 0x000fea0003800000 */
[----:B------:R-:W-:-:S13]  /*0580*/  ISETP.GT.U32.AND P0, PT, R11, 0x1, PT ;  /* 0x000000010b00780c */ /* 0x000fda0003f04070 */
[----:B0-----:R-:W-:Y:S05]  /*0590*/  @P0 EXIT ;  /* 0x000000000000094d */ /* 0x001fea0003800000 */
[----:B------:R-:W-:Y:S01]  /*05a0*/  ULDC.64 UR4, c[0x0][0x650] ;  /* 0x0001940000047ab9 */ /* 0x000fe20000000a00 */
[----:B------:R-:W-:Y:S01]  /*05b0*/  PRMT R11, RZ, 0x7610, R11 ;  /* 0x00007610ff0b7816 */ /* 0x000fe2000000000b */
[----:B------:R-:W-:Y:S01]  /*05c0*/  IMAD.MOV.U32 R7, RZ, RZ, -0x1 ;  /* 0xffffffffff077424 */ /* 0x000fe200078e00ff */
[----:B------:R-:W-:Y:S01]  /*05d0*/  ISETP.GE.U32.AND P0, PT, R2, UR4, PT ;  /* 0x0000000402007c0c */ /* 0x000fe2000bf06070 */
[----:B------:R-:W-:Y:S02]  /*05e0*/  IMAD.MOV.U32 R6, RZ, RZ, -0x1 ;  /* 0xffffffffff067424 */ /* 0x000fe400078e00ff */
[----:B------:R-:W-:Y:S01]  /*05f0*/  IMAD.MOV.U32 R5, RZ, RZ, -0x1 ;  /* 0xffffffffff057424 */ /* 0x000fe200078e00ff */
[----:B------:R-:W-:-:S13]  /*0600*/  ISETP.GE.U32.AND.EX P0, PT, R3, UR5, PT, P0 ;  /* 0x0000000503007c0c */ /* 0x000fda000bf06100 */
[----:B------:R-:W-:Y:S05]  /*0610*/  @P0 BRA `(.L_x_4) ;  /* 0x00000004005c0947 */ /* 0x000fea0003800000 */
[----:B------:R-:W0:Y:S01]  /*0620*/  LDC.64 R16, c[0x0][0x628] ;  /* 0x00018a00ff107b82 */ /* 0x000e220000000a00 */
[----:B------:R-:W-:Y:S02]  /*0630*/  IMAD.MOV.U32 R6, RZ, RZ, R2 ;  /* 0x000000ffff067224 */ /* 0x000fe400078e0002 */
[----:B------:R-:W-:-:S05]  /*0640*/  IMAD.MOV.U32 R7, RZ, RZ, R3 ;  /* 0x000000ffff077224 */ /* 0x000fca00078e0003 */
[----:B------:R-:W1:Y:S08]  /*0650*/  LDC R18, c[0x0][0x630] ;  /* 0x00018c00ff127b82 */ /* 0x000e700000000800 */
[----:B------:R-:W2:Y:S01]  /*0660*/  LDC.64 R20, c[0x0][0x620] ;  /* 0x00018800ff147b82 */ /* 0x000ea20000000a00 */
[----:B0-----:R-:W-:-:S04]  /*0670*/  ISETP.NE.U32.AND P0, PT, R16, RZ, PT ;  /* 0x000000ff1000720c */ /* 0x001fc80003f05070 */
[----:B------:R-:W-:-:S13]  /*0680*/  ISETP.NE.AND.EX P0, PT, R17, RZ, PT, P0 ;  /* 0x000000ff1100720c */ /* 0x000fda0003f05300 */
[----:B-12---:R-:W-:Y:S05]  /*0690*/  @!P0 BRA `(.L_x_5) ;  /* 0x0000000000288947 */ /* 0x006fea0003800000 */
[----:B------:R-:W0:Y:S02]  /*06a0*/  LDC R5, c[0x0][0x634] ;  /* 0x00018d00ff057b82 */ /* 0x000e240000000800 */
[----:B0-----:R-:W-:-:S05]  /*06b0*/  IADD3 R5, P0, R2, R5, RZ ;  /* 0x0000000502057210 */ /* 0x001fca0007f1e0ff */
[----:B------:R-:W-:-:S04]  /*06c0*/  IMAD.X R11, RZ, RZ, R3, P0 ;  /* 0x000000ffff0b7224 */ /* 0x000fc800000e0603 */
[----:B------:R-:W-:-:S04]  /*06d0*/  IMAD.WIDE.U32 R6, R11, R16, RZ ;  /* 0x000000100b067225 */ /* 0x000fc800078e00ff */
[----:B------:R-:W-:-:S04]  /*06e0*/  IMAD.WIDE.U32 R12, P0, R5, R17, R6 ;  /* 0x00000011050c7225 */ /* 0x000fc80007800006 */
[----:B------:R-:W-:-:S04]  /*06f0*/  IMAD.WIDE.U32 R6, R5, R16, RZ ;  /* 0x0000001005067225 */ /* 0x000fc800078e00ff */
[----:B------:R-:W-:Y:S01]  /*0700*/  IMAD.X R15, RZ, RZ, RZ, P0 ;  /* 0x000000ffff0f7224 */ /* 0x000fe200000e06ff */
[----:B------:R-:W-:Y:S01]  /*0710*/  IADD3 RZ, P0, R7, R12, RZ ;  /* 0x0000000c07ff7210 */ /* 0x000fe20007f1e0ff */
[----:B------:R-:W-:-:S04]  /*0720*/  IMAD.MOV.U32 R14, RZ, RZ, R13 ;  /* 0x000000ffff0e7224 */ /* 0x000fc800078e000d */
[----:B------:R-:W-:-:S08]  /*0730*/  IMAD.WIDE.U32.X R6, R11, R17, R14, P0 ;  /* 0x000000110b067225 */ /* 0x000fd000000e040e */
.L_x_5:
[--C-:B------:R-:W-:Y:S01]  /*0740*/  SHF.R.U64 R26, R6, R18, R7.reuse ;  /* 0x00000012061a7219 */ /* 0x100fe20000001207 */
[----:B------:R-:W0:Y:S01]  /*0750*/  LDC.64 R22, c[0x0][0x640] ;  /* 0x00019000ff167b82 */ /* 0x000e220000000a00 */
[----:B------:R-:W-:Y:S01]  /*0760*/  I2FP.F32.U32 R5, R8 ;  /* 0x0000000800057245 */ /* 0x000fe20000201000 */
[----:B------:R-:W-:Y:S01]  /*0770*/  ULDC UR4, c[0x0][0x150] ;  /* 0x0000540000047ab9 */ /* 0x000fe20000000800 */
[----:B------:R-:W-:Y:S02]  /*0780*/  SHF.R.U32.HI R6, RZ, R18, R7 ;  /* 0x00000012ff067219 */ /* 0x000fe40000011607 */
[----:B------:R-:W-:Y:S01]  /*0790*/  IADD3 R11, P0, RZ, -R26, RZ ;  /* 0x8000001aff0b7210 */ /* 0x000fe20007f1e0ff */
[----:B------:R-:W-:Y:S01]  /*07a0*/  FMUL R5, R5, UR4 ;  /* 0x0000000405057c20 */ /* 0x000fe20008400000 */
[----:B------:R-:W-:Y:S01]  /*07b0*/  ULDC UR4, c[0x0][0x154] ;  /* 0x0000550000047ab9 */ /* 0x000fe20000000800 */
[----:B------:R-:W1:Y:S02]  /*07c0*/  LDC R14, c[0x0][0x618] ;  /* 0x00018600ff0e7b82 */ /* 0x000e640000000800 */
[----:B------:R-:W-:-:S02]  /*07d0*/  IMAD.X R13, RZ, RZ, ~R6, P0 ;  /* 0x000000ffff0d7224 */ /* 0x000fc400000e0e06 */
[----:B------:R-:W2:Y:S01]  /*07e0*/  F2I.U32.TRUNC.NTZ R5, R5 ;  /* 0x0000000500057305 */ /* 0x000ea2000020f000 */
[----:B------:R-:W-:-:S03]  /*07f0*/  IMAD.WIDE.U32 R6, R11, R20, R2 ;  /* 0x000000140b067225 */ /* 0x000fc600078e0002 */
[----:B------:R-:W3:Y:S01]  /*0800*/  LDC R9, c[0x0][0x144] ;  /* 0x00005100ff097b82 */ /* 0x000ee20000000800 */
[----:B------:R-:W-:-:S04]  /*0810*/  IMAD R12, R13, R20, RZ ;  /* 0x000000140d0c7224 */ /* 0x000fc800078e02ff */
[----:B------:R-:W-:Y:S02]  /*0820*/  IMAD R11, R11, R21, R12 ;  /* 0x000000150b0b7224 */ /* 0x000fe400078e020c */
[----:B------:R-:W-:Y:S01]  /*0830*/  IMAD.MOV.U32 R12, RZ, RZ, 0x1 ;  /* 0x00000001ff0c7424 */ /* 0x000fe200078e00ff */
[----:B------:R-:W4:Y:S01]  /*0840*/  LDC R18, c[0x0][0x608] ;  /* 0x00018200ff127b82 */ /* 0x000f220000000800 */
[----:B------:R-:W-:Y:S01]  /*0850*/  IMAD.IADD R11, R7, 0x1, R11 ;  /* 0x00000001070b7824 */ /* 0x000fe200078e020b */
[----:B0-----:R-:W-:Y:S01]  /*0860*/  ISETP.NE.U32.AND P0, PT, R22, RZ, PT ;  /* 0x000000ff1600720c */ /* 0x001fe20003f05070 */
[----:B--2---:R-:W-:-:S03]  /*0870*/  IMAD.MOV R7, RZ, RZ, -R5 ;  /* 0x000000ffff077224 */ /* 0x004fc600078e0a05 */
[----:B------:R-:W-:Y:S02]  /*0880*/  ISETP.NE.AND.EX P0, PT, R23, RZ, PT, P0 ;  /* 0x000000ff1700720c */ /* 0x000fe40003f05300 */
[----:B------:R-:W0:Y:S01]  /*0890*/  LDC R13, c[0x0][0x658] ;  /* 0x00019600ff0d7b82 */ /* 0x000e220000000800 */
[--C-:B-1----:R-:W-:Y:S02]  /*08a0*/  SHF.R.U64 R16, R6, R14, R11.reuse ;  /* 0x0000000e06107219 */ /* 0x102fe4000000120b */
[----:B------:R-:W-:Y:S02]  /*08b0*/  I2FP.F32.U32 R6, R10 ;  /* 0x0000000a00067245 */ /* 0x000fe40000201000 */
[----:B------:R-:W-:-:S03]  /*08c0*/  SHF.R.U32.HI R11, RZ, R14, R11 ;  /* 0x0000000eff0b7219 */ /* 0x000fc6000001160b */
[----:B------:R-:W1:Y:S01]  /*08d0*/  LDC R17, c[0x0][0x148] ;  /* 0x00005200ff117b82 */ /* 0x000e620000000800 */
[----:B---3--:R-:W-:Y:S02]  /*08e0*/  IMAD R5, R9, R7, R8 ;  /* 0x0000000709057224 */ /* 0x008fe400078e0208 */
[----:B------:R-:W-:Y:S01]  /*08f0*/  FMUL R7, R6, UR4 ;  /* 0x0000000406077c20 */ /* 0x000fe20008400000 */
[----:B------:R-:W-:-:S03]  /*0900*/  IMAD.MOV.U32 R6, RZ, RZ, -0x1 ;  /* 0xffffffffff067424 */ /* 0x000fc600078e00ff */
[----:B------:R2:W3:Y:S01]  /*0910*/  F2I.U32.TRUNC.NTZ R15, R7 ;  /* 0x00000007000f7305 */ /* 0x0004e2000020f000 */
[----:B------:R-:W1:Y:S01]  /*0920*/  LDC R21, c[0x0][0x600] ;  /* 0x00018000ff157b82 */ /* 0x000e620000000800 */
[-CC-:B----4-:R-:W-:Y:S02]  /*0930*/  SHF.R.U64 R27, R16, R18.reuse, R11.reuse ;  /* 0x00000012101b7219 */ /* 0x190fe4000000120b */
[----:B------:R-:W-:-:S05]  /*0940*/  SHF.R.U32.HI R8, RZ, R18, R11 ;  /* 0x00000012ff087219 */ /* 0x000fca000001160b */
[----:B------:R-:W4:Y:S01]  /*0950*/  LDC R20, c[0x0][0x648] ;  /* 0x00019200ff147b82 */ /* 0x000f220000000800 */
[-CC-:B0-----:R-:W-:Y:S02]  /*0960*/  SHF.R.U64 R18, R27, R13.reuse, R8.reuse ;  /* 0x0000000d1b127219 */ /* 0x181fe40000001208 */
[-C--:B------:R-:W-:Y:S02]  /*0970*/  SHF.L.U32 R6, R6, R13.reuse, RZ ;  /* 0x0000000d06067219 */ /* 0x080fe400000006ff */
[-C--:B------:R-:W-:Y:S02]  /*0980*/  SHF.R.U32.HI R8, RZ, R13.reuse, R8 ;  /* 0x0000000dff087219 */ /* 0x080fe40000011608 */
[----:B------:R-:W-:Y:S01]  /*0990*/  LOP3.LUT R14, RZ, R6, RZ, 0x33, !PT ;  /* 0x00000006ff0e7212 */ /* 0x000fe200078e33ff */
[----:B------:R-:W0:Y:S01]  /*09a0*/  LDC R25, c[0x0][0x638] ;  /* 0x00018e00ff197b82 */ /* 0x000e220000000800 */
[----:B------:R-:W-:Y:S01]  /*09b0*/  SHF.L.U32 R11, R12, R13, RZ ;  /* 0x0000000d0c0b7219 */ /* 0x000fe200000006ff */
[----:B------:R-:W-:-:S02]  /*09c0*/  IMAD.MOV.U32 R6, RZ, RZ, R18 ;  /* 0x000000ffff067224 */ /* 0x000fc400078e0012 */
[----:B--2---:R-:W-:-:S04]  /*09d0*/  IMAD.MOV.U32 R7, RZ, RZ, R8 ;  /* 0x000000ffff077224 */ /* 0x004fc800078e0008 */
[----:B------:R-:W2:Y:S01]  /*09e0*/  LDC R24, c[0x0][0x610] ;  /* 0x00018400ff187b82 */ /* 0x000ea20000000800 */
[----:B---3--:R-:W-:Y:S05]  /*09f0*/  @!P0 BRA `(.L_x_6) ;  /* 0x0000000000288947 */ /* 0x008fea0003800000 */
[----:B------:R-:W3:Y:S02]  /*0a00*/  LDC R13, c[0x0][0x64c] ;  /* 0x00019300ff0d7b82 */ /* 0x000ee40000000800 */
[----:B---3--:R-:W-:-:S05]  /*0a10*/  IADD3 R13, P0, R18, R13, RZ ;  /* 0x0000000d120d7210 */ /* 0x008fca0007f1e0ff */
        /* <DEDUP_REMOVED lines=8> */
.L_x_6:
[----:B----4-:R-:W-:Y:S01]  /*0aa0*/  SHF.R.U64 R6, R6, R20, R7 ;  /* 0x0000001406067219 */ /* 0x010fe20000001207 */
[----:B-1----:R-:W-:Y:S01]  /*0ab0*/  VIADD R7, R21, 0xffffffff ;  /* 0xffffffff15077836 */ /* 0x002fe20000000000 */
[----:B------:R-:W-:Y:S01]  /*0ac0*/  LOP3.LUT R14, R27, R14, RZ, 0xc0, !PT ;  /* 0x0000000e1b0e7212 */ /* 0x000fe200078ec0ff */
[----:B------:R-:W-:Y:S02]  /*0ad0*/  IMAD.MOV R15, RZ, RZ, -R15 ;  /* 0x000000ffff0f7224 */ /* 0x000fe400078e0a0f */
[----:B------:R-:W-:Y:S01]  /*0ae0*/  IMAD.MOV R8, RZ, RZ, -R6 ;  /* 0x000000ffff087224 */ /* 0x000fe200078e0a06 */
[----:B------:R-:W-:Y:S01]  /*0af0*/  LOP3.LUT R7, R16, R7, RZ, 0xc0, !PT ;  /* 0x0000000710077212 */ /* 0x000fe200078ec0ff */
[----:B------:R-:W-:Y:S02]  /*0b00*/  IMAD R14, R11, R6, R14 ;  /* 0x000000060b0e7224 */ /* 0x000fe400078e020e */
[----:B------:R-:W-:Y:S02]  /*0b10*/  @P3 IMAD R5, R17, R15, R10 ;  /* 0x0000000f11053224 */ /* 0x000fe400078e020a */
[----:B0-----:R-:W-:-:S02]  /*0b20*/  IMAD R6, R8, R25, R18 ;  /* 0x0000001908067224 */ /* 0x001fc400078e0212 */
[----:B--2---:R-:W-:Y:S02]  /*0b30*/  IMAD R5, R14, R24, R5 ;  /* 0x000000180e057224 */ /* 0x004fe400078e0205 */
[----:B------:R-:W-:Y:S02]  /*0b40*/  IMAD R8, R6, R21, R7 ;  /* 0x0000001506087224 */ /* 0x000fe400078e0207 */
[----:B------:R-:W-:-:S03]  /*0b50*/  IMAD.MOV.U32 R11, RZ, RZ, 0x1 ;  /* 0x00000001ff0b7424 */ /* 0x000fc600078e00ff */
[----:B------:R-:W-:Y:S02]  /*0b60*/  SEL R6, R8, R5, !P3 ;  /* 0x0000000508067207 */ /* 0x000fe40005800000 */
[----:B------:R-:W-:Y:S01]  /*0b70*/  SEL R7, R5, R8, !P3 ;  /* 0x0000000805077207 */ /* 0x000fe20005800000 */
[----:B------:R-:W-:-:S07]  /*0b80*/  IMAD.MOV.U32 R5, RZ, RZ, R26 ;  /* 0x000000ffff057224 */ /* 0x000fce00078e001a */
.L_x_4:
[----:B------:R-:W-:-:S08]  /*0b90*/  NOP ;  /* 0x0000000000007918 */ /* 0x000fd00000000000 */
[----:B------:R-:W0:Y:S02]  /*0ba0*/  USETMAXREG.TRY_ALLOC.CTAPOOL UP0, 0xe8 ;  /* 0x000000e8000079c8 */ /* 0x000e240008000600 */
[----:B0-----:R-:W-:-:S13]  /*0bb0*/  PLOP3.LUT P0, PT, PT, PT, UP0, 0x80, 0x0 ;  /* 0x000000000000781c */ /* 0x001fda0003f0f008 */
[----:B------:R-:W-:Y:S05]  /*0bc0*/  @!P0 BRA `(.L_x_4) ;  /* 0xfffffffc00f08947 */ /* 0x000fea000383ffff */
[----:B------:R-:W-:Y:S01]  /*0bd0*/  ULDC.64 UR4, c[0x0][0x598] ;  /* 0x0001660000047ab9 */ /* 0x000fe20000000a00 */
[----:B------:R-:W-:Y:S01]  /*0be0*/  ULDC.64 UR20, c[0x0][0x208] ;  /* 0x0000820000147ab9 */ /* 0x000fe20000000a00 */
[----:B------:R-:W-:-:S04]  /*0bf0*/  ISETP.NE.U32.AND P0, PT, RZ, UR4, PT ;  /* 0x00000004ff007c0c */ /* 0x000fc8000bf05070 */
[----:B------:R-:W-:-:S13]  /*0c00*/  ISETP.NE.AND.EX P0, PT, RZ, UR5, PT, P0 ;  /* 0x00000005ff007c0c */ /* 0x000fda000bf05300 */
[----:B------:R-:W-:Y:S05]  /*0c10*/  @!P0 BRA `(.L_x_7) ;  /* 0x00000000001c8947 */ /* 0x000fea0003800000 */
[----:B------:R-:W0:Y:S02]  /*0c20*/  LDC.64 R8, c[0x0][0x598] ;  /* 0x00016600ff087b82 */ /* 0x000e240000000a00 */
[----:B0-----:R-:W2:Y:S02]  /*0c30*/  LDG.E.64 R8, desc[UR20][R8.64] ;  /* 0x0000001408087981 */ /* 0x001ea4000c1e1b00 */
[----:B--2---:R-:W-:-:S04]  /*0c40*/  ISETP.NE.U32.AND P0, PT, R8, RZ, PT ;  /* 0x000000ff0800720c */ /* 0x004fc80003f05070 */
[----:B------:R-:W-:-:S13]  /*0c50*/  ISETP.NE.AND.EX P0, PT, R9, RZ, PT, P0 ;  /* 0x000000ff0900720c */ /* 0x000fda0003f05300 */
[----:B------:R-:W-:Y:S05]  /*0c60*/  @!P0 BRA `(.L_x_7) ;  /* 0x0000000000088947 */ /* 0x000fea0003800000 */
[----:B------:R0:W5:Y:S01]  /*0c70*/  LD.E R165, desc[UR20][R8.64] ;  /* 0x0000001408a57980 */ /* 0x000162000c101900 */
[----:B------:R-:W-:Y:S05]  /*0c80*/  BRA `(.L_x_8) ;  /* 0x0000000000207947 */ /* 0x000fea0003800000 */
.L_x_7:
[----:B------:R-:W-:Y:S02]  /*0c90*/  ULDC.64 UR4, c[0x0][0x588] ;  /* 0x0001620000047ab9 */ /* 0x000fe40000000a00 */
[----:B------:R-:W-:-:S04]  /*0ca0*/  ISETP.NE.U32.AND P0, PT, RZ, UR4, PT ;  /* 0x00000004ff007c0c */ /* 0x000fc8000bf05070 */
[----:B------:R-:W-:-:S13]  /*0cb0*/  ISETP.NE.AND.EX P0, PT, RZ, UR5, PT, P0 ;  /* 0x00000005ff007c0c */ /* 0x000fda000bf05300 */
[----:B------:R-:W-:Y:S05]  /*0cc0*/  @!P0 BRA `(.L_x_9) ;  /* 0x00000000000c8947 */ /* 0x000fea0003800000 */
[----:B------:R-:W0:Y:S02]  /*0cd0*/  LDC.64 R8, c[0x0][0x588] ;  /* 0x00016200ff087b82 */ /* 0x000e240000000a00 */
[----:B0-----:R1:W5:Y:S01]  /*0ce0*/  LDG.E R165, desc[UR20][R8.64] ;  /* 0x0000001408a57981 */ /* 0x001362000c1e1900 */
[----:B------:R-:W-:Y:S05]  /*0cf0*/  BRA `(.L_x_8) ;  /* 0x0000000000047947 */ /* 0x000fea0003800000 */
.L_x_9:
[----:B------:R-:W2:Y:S02]  /*0d00*/  LDC R165, c[0x0][0x580] ;  /* 0x00016000ffa57b82 */ /* 0x000ea40000000800 */
.L_x_8:
[----:B------:R-:W-:Y:S02]  /*0d10*/  ULDC.64 UR4, c[0x0][0x5a0] ;  /* 0x0001680000047ab9 */ /* 0x000fe40000000a00 */
[----:B------:R-:W-:-:S04]  /*0d20*/  ISETP.NE.U32.AND P0, PT, RZ, UR4, PT ;  /* 0x00000004ff007c0c */ /* 0x000fc8000bf05070 */
[----:B------:R-:W-:-:S13]  /*0d30*/  ISETP.NE.AND.EX P0, PT, RZ, UR5, PT, P0 ;  /* 0x00000005ff007c0c */ /* 0x000fda000bf05300 */
[----:B------:R-:W-:Y:S05]  /*0d40*/  @!P0 BRA `(.L_x_10) ;  /* 0x00000000001c8947 */ /* 0x000fea0003800000 */
[----:B01----:R-:W0:Y:S02]  /*0d50*/  LDC.64 R8, c[0x0][0x5a0] ;  /* 0x00016800ff087b82 */ /* 0x003e240000000a00 */
[----:B0-----:R-:W3:Y:S02]  /*0d60*/  LDG.E.64 R8, desc[UR20][R8.64] ;  /* 0x0000001408087981 */ /* 0x001ee4000c1e1b00 */
[----:B---3--:R-:W-:-:S04]  /*0d70*/  ISETP.NE.U32.AND P0, PT, R8, RZ, PT ;  /* 0x000000ff0800720c */ /* 0x008fc80003f05070 */
[----:B------:R-:W-:-:S13]  /*0d80*/  ISETP.NE.AND.EX P0, PT, R9, RZ, PT, P0 ;  /* 0x000000ff0900720c */ /* 0x000fda0003f05300 */
[----:B------:R-:W-:Y:S05]  /*0d90*/  @!P0 BRA `(.L_x_10) ;  /* 0x0000000000088947 */ /* 0x000fea0003800000 */
[----:B------:R0:W5:Y:S01]  /*0da0*/  LD.E R164, desc[UR20][R8.64] ;  /* 0x0000001408a47980 */ /* 0x000162000c101900 */
[----:B------:R-:W-:Y:S05]  /*0db0*/  BRA `(.L_x_11) ;  /* 0x0000000000207947 */ /* 0x000fea0003800000 */
.L_x_10:
[----:B------:R-:W-:Y:S02]  /*0dc0*/  ULDC.64 UR4, c[0x0][0x590] ;  /* 0x0001640000047ab9 */ /* 0x000fe40000000a00 */
[----:B------:R-:W-:-:S04]  /*0dd0*/  ISETP.NE.U32.AND P0, PT, RZ, UR4, PT ;  /* 0x00000004ff007c0c */ /* 0x000fc8000bf05070 */
[----:B------:R-:W-:-:S13]  /*0de0*/  ISETP.NE.AND.EX P0, PT, RZ, UR5, PT, P0 ;  /* 0x00000005ff007c0c */ /* 0x000fda000bf05300 */
[----:B------:R-:W-:Y:S05]  /*0df0*/  @!P0 BRA `(.L_x_12) ;  /* 0x00000000000c8947 */ /* 0x000fea0003800000 */
[----:B01----:R-:W0:Y:S02]  /*0e00*/  LDC.64 R8, c[0x0][0x590] ;  /* 0x00016400ff087b82 */ /* 0x003e240000000a00 */
[----:B0-----:R1:W5:Y:S01]  /*0e10*/  LDG.E R164, desc[UR20][R8.64] ;  /* 0x0000001408a47981 */ /* 0x001362000c1e1900 */
[----:B------:R-:W-:Y:S05]  /*0e20*/  BRA `(.L_x_11) ;  /* 0x0000000000047947 */ /* 0x000fea0003800000 */
.L_x_12:
[----:B------:R-:W3:Y:S02]  /*0e30*/  LDC R164, c[0x0][0x584] ;  /* 0x00016100ffa47b82 */ /* 0x000ee40000000800 */
.L_x_11:
[----:B------:R-:W-:-:S13]  /*0e40*/  LOP3.LUT P0, RZ, R11, 0xff, RZ, 0xc0, !PT ;  /* 0x000000ff0bff7812 */ /* 0x000fda000780c0ff */
[----:B------:R-:W-:Y:S05]  /*0e50*/  @!P0 EXIT ;  /* 0x000000000000894d */ /* 0x000fea0003800000 */
[----:B------:R-:W-:Y:S01]  /*0e60*/  ULDC UR4, c[0x0][0x28c] ;  /* 0x0000a30000047ab9 */ /* 0x000fe20000000800 */
[----:B------:R-:W-:Y:S01]  /*0e70*/  LOP3.LUT R214, R4, 0x1, RZ, 0xfc, !PT ;  /* 0x0000000104d67812 */ /* 0x000fe200078efcff */
[----:B------:R-:W-:-:S04]  /*0e80*/  UIADD3 UR4, UR4, 0xff, URZ ;  /* 0x000000ff04047890 */ /* 0x000fc8000fffe03f */
[----:B------:R-:W-:-:S04]  /*0e90*/  USHF.R.S32.HI UR5, URZ, 0x1f, UR4 ;  /* 0x0000001f3f057899 */ /* 0x000fc80008011404 */
[----:B------:R-:W-:-:S03]  /*0ea0*/  ULEA.HI UR5, UR5, UR4, URZ, 0x8 ;  /* 0x0000000405057291 */ /* 0x000fc6000f8f403f */
[----:B------:R-:W-:Y:S01]  /*0eb0*/  UMOV UR4, URZ ;  /* 0x0000003f00047c82 */ /* 0x000fe20008000000 */
[----:B------:R-:W-:-:S03]  /*0ec0*/  USHF.R.S32.HI UR9, URZ, 0x8, UR5 ;  /* 0x000000083f097899 */ /* 0x000fc60008011405 */
[----:B------:R-:W-:-:S09]  /*0ed0*/  UMOV UR5, URZ ;  /* 0x0000003f00057c82 */ /* 0x000fd20008000000 */
.L_x_229:
[----:B01----:R-:W-:Y:S01]  /*0ee0*/  LOP3.LUT R8, R0, 0x80, RZ, 0xc0, !PT ;  /* 0x0000008000087812 */ /* 0x003fe200078ec0ff */
[----:B------:R-:W0:Y:S01]  /*0ef0*/  S2UR UR12, SR_CgaCtaId ;  /* 0x00000000000c79c3 */ /* 0x000e220000008800 */
[----:B------:R-:W-:Y:S01]  /*0f00*/  UMOV UR11, 0x400 ;  /* 0x00000400000b7882 */ /* 0x000fe20000000000 */
[----:B------:R-:W-:Y:S01]  /*0f10*/  UMOV UR6, URZ ;  /* 0x0000003f00067c82 */ /* 0x000fe20008000000 */
[----:B------:R-:W-:Y:S01]  /*0f20*/  SHF.R.U32.HI R8, RZ, 0x7, R8 ;  /* 0x00000007ff087819 */ /* 0x000fe20000011608 */
[----:B------:R-:W-:Y:S01]  /*0f30*/  UMOV UR7, URZ ;  /* 0x0000003f00077c82 */ /* 0x000fe20008000000 */
[----:B------:R-:W-:Y:S01]  /*0f40*/  UMOV UR13, UR5 ;  /* 0x00000005000d7c82 */ /* 0x000fe20008000000 */
[----:B------:R-:W-:Y:S02]  /*0f50*/  CS2R R162, SRZ ;  /* 0x0000000000a27805 */ /* 0x000fe4000001ff00 */
[----:B------:R-:W-:Y:S01]  /*0f60*/  CS2R R160, SRZ ;  /* 0x0000000000a07805 */ /* 0x000fe2000001ff00 */
[----:B------:R-:W1:Y:S01]  /*0f70*/  LDC R9, c[0x0][0x28c] ;  /* 0x0000a300ff097b82 */ /* 0x000e620000000800 */
[----:B------:R-:W4:Y:S01]  /*0f80*/  SHFL.IDX PT, R8, R8, RZ, 0x1f ;  /* 0x00001fff08087589 */ /* 0x000f2200000e0000 */
[----:B------:R-:W-:-:S02]  /*0f90*/  CS2R R158, SRZ ;  /* 0x00000000009e7805 */ /* 0x000fc4000001ff00 */
[----:B------:R-:W-:Y:S02]  /*0fa0*/  CS2R R156, SRZ ;  /* 0x00000000009c7805 */ /* 0x000fe4000001ff00 */
[----:B------:R-:W-:Y:S02]  /*0fb0*/  CS2R R154, SRZ ;  /* 0x00000000009a7805 */ /* 0x000fe4000001ff00 */
[----:B------:R-:W-:Y:S02]  /*0fc0*/  CS2R R152, SRZ ;  /* 0x0000000000987805 */ /* 0x000fe4000001ff00 */
[----:B------:R-:W-:Y:S02]  /*0fd0*/  CS2R R150, SRZ ;  /* 0x0000000000967805 */ /* 0x000fe4000001ff00 */
[----:B------:R-:W-:Y:S02]  /*0fe0*/  CS2R R148, SRZ ;  /* 0x0000000000947805 */ /* 0x000fe4000001ff00 */
[----:B------:R-:W-:-:S02]  /*0ff0*/  CS2R R146, SRZ ;  /* 0x0000000000927805 */ /* 0x000fc4000001ff00 */
[----:B------:R-:W-:Y:S02]  /*1000*/  CS2R R144, SRZ ;  /* 0x0000000000907805 */ /* 0x000fe4000001ff00 */
[----:B------:R-:W-:Y:S02]  /*1010*/  CS2R R142, SRZ ;  /* 0x00000000008e7805 */ /* 0x000fe4000001ff00 */
[----:B------:R-:W-:Y:S02]  /*1020*/  CS2R R140, SRZ ;  /* 0x00000000008c7805 */ /* 0x000fe4000001ff00 */
[----:B------:R-:W-:Y:S02]  /*1030*/  CS2R R138, SRZ ;  /* 0x00000000008a7805 */ /* 0x000fe4000001ff00 */
[----:B------:R-:W-:Y:S02]  /*1040*/  CS2R R136, SRZ ;  /* 0x0000000000887805 */ /* 0x000fe4000001ff00 */
[----:B------:R-:W-:-:S02]  /*1050*/  CS2R R134, SRZ ;  /* 0x0000000000867805 */ /* 0x000fc4000001ff00 */
[----:B------:R-:W-:Y:S01]  /*1060*/  CS2R R132, SRZ ;  /* 0x0000000000847805 */ /* 0x000fe2000001ff00 */
[----:B0-----:R-:W-:Y:S01]  /*1070*/  ULEA UR11, UR12, UR11, 0x18 ;  /* 0x0000000b0c0b7291 */ /* 0x001fe2000f8ec03f */
[----:B------:R-:W-:Y:S02]  /*1080*/  CS2R R130, SRZ ;  /* 0x0000000000827805 */ /* 0x000fe4000001ff00 */
[----:B------:R-:W-:Y:S02]  /*1090*/  CS2R R128, SRZ ;  /* 0x0000000000807805 */ /* 0x000fe4000001ff00 */
[----:B------:R-:W-:Y:S02]  /*10a0*/  CS2R R126, SRZ ;  /* 0x00000000007e7805 */ /* 0x000fe4000001ff00 */
[----:B------:R-:W-:Y:S02]  /*10b0*/  CS2R R124, SRZ ;  /* 0x00000000007c7805 */ /* 0x000fe4000001ff00 */
[----:B------:R-:W-:-:S02]  /*10c0*/  CS2R R122, SRZ ;  /* 0x00000000007a7805 */ /* 0x000fc4000001ff00 */
[----:B------:R-:W-:Y:S02]  /*10d0*/  CS2R R120, SRZ ;  /* 0x0000000000787805 */ /* 0x000fe4000001ff00 */
[----:B------:R-:W-:Y:S02]  /*10e0*/  CS2R R22, SRZ ;  /* 0x0000000000167805 */ /* 0x000fe4000001ff00 */
[----:B-1----:R-:W-:Y:S02]  /*10f0*/  ISETP.GE.AND P0, PT, R9, 0x1, PT ;  /* 0x000000010900780c */ /* 0x002fe40003f06270 */
[----:B------:R-:W-:Y:S02]  /*1100*/  CS2R R20, SRZ ;  /* 0x0000000000147805 */ /* 0x000fe4000001ff00 */
[----:B----4-:R-:W-:Y:S02]  /*1110*/  R2UR UR8, R8 ;  /* 0x00000000080872ca */ /* 0x010fe400000e0000 */
        /* <DEDUP_REMOVED lines=11> */
[----:B------:R-:W-:Y:S01]  /*11d0*/  CS2R R188, SRZ ;  /* 0x0000000000bc7805 */ /* 0x000fe2000001ff00 */
[----:B------:R-:W-:Y:S01]  /*11e0*/  ULEA.HI UR10, UR8, UR8, URZ, 0x1 ;  /* 0x00000008080a7291 */ /* 0x000fe2000f8f083f */
[----:B------:R-:W-:-:S02]  /*11f0*/  CS2R R190, SRZ ;  /* 0x0000000000be7805 */ /* 0x000fc4000001ff00 */
[----:B------:R-:W-:Y:S02]  /*1200*/  CS2R R192, SRZ ;  /* 0x0000000000c07805 */ /* 0x000fe4000001ff00 */
[----:B------:R-:W-:Y:S01]  /*1210*/  CS2R R194, SRZ ;  /* 0x0000000000c27805 */ /* 0x000fe2000001ff00 */
[----:B------:R-:W-:Y:S01]  /*1220*/  ULOP3.LUT UR10, UR10, 0x7fffe, URZ, 0xc0, !UPT ;  /* 0x0007fffe0a0a7892 */ /* 0x000fe2000f8ec03f */
[----:B------:R-:W-:Y:S02]  /*1230*/  CS2R R196, SRZ ;  /* 0x0000000000c47805 */ /* 0x000fe4000001ff00 */
[----:B------:R-:W-:Y:S02]  /*1240*/  CS2R R198, SRZ ;  /* 0x0000000000c67805 */ /* 0x000fe4000001ff00 */
[----:B------:R-:W-:Y:S01]  /*1250*/  CS2R R200, SRZ ;  /* 0x0000000000c87805 */ /* 0x000fe2000001ff00 */
[----:B------:R-:W-:Y:S01]  /*1260*/  UIADD3 UR10, UR8, -UR10, URZ ;  /* 0x8000000a080a7290 */ /* 0x000fe2000fffe03f */
[----:B------:R-:W-:-:S02]  /*1270*/  CS2R R202, SRZ ;  /* 0x0000000000ca7805 */ /* 0x000fc4000001ff00 */
[----:B------:R-:W-:Y:S01]  /*1280*/  CS2R R204, SRZ ;  /* 0x0000000000cc7805 */ /* 0x000fe2000001ff00 */
[----:B------:R-:W-:Y:S01]  /*1290*/  UMOV UR8, URZ ;  /* 0x0000003f00087c82 */ /* 0x000fe20008000000 */
[----:B------:R-:W-:Y:S01]  /*12a0*/  ULEA UR10, UR10, UR11, 0xd ;  /* 0x0000000b0a0a7291 */ /* 0x000fe2000f8e683f */
[----:B------:R-:W-:Y:S02]  /*12b0*/  CS2R R206, SRZ ;  /* 0x0000000000ce7805 */ /* 0x000fe4000001ff00 */
[----:B------:R-:W-:Y:S02]  /*12c0*/  CS2R R208, SRZ ;  /* 0x0000000000d07805 */ /* 0x000fe4000001ff00 */
[----:B------:R-:W-:Y:S01]  /*12d0*/  CS2R R210, SRZ ;  /* 0x0000000000d27805 */ /* 0x000fe2000001ff00 */
[----:B------:R-:W-:Y:S01]  /*12e0*/  UIADD3 UR10, UR10, 0x100, URZ ;  /* 0x000001000a0a7890 */ /* 0x000fe2000fffe03f */
[----:B------:R-:W-:Y:S01]  /*12f0*/  CS2R R212, SRZ ;  /* 0x0000000000d47805 */ /* 0x000fe2000001ff00 */
[----:B------:R-:W-:Y:S01]  /*1300*/  IMAD.U32 R11, RZ, RZ, UR4 ;  /* 0x00000004ff0b7e24 */ /* 0x000fe2000f8e00ff */
[----:B------:R-:W-:Y:S01]  /*1310*/  CS2R R72, SRZ ;  /* 0x0000000000487805 */ /* 0x000fe2000001ff00 */
[----:B------:R-:W-:Y:S01]  /*1320*/  USHF.R.U32.HI UR10, URZ, 0x4, UR10 ;  /* 0x000000043f0a7899 */ /* 0x000fe2000801160a */
[----:B------:R-:W-:-:S02]  /*1330*/  CS2R R74, SRZ ;  /* 0x00000000004a7805 */ /* 0x000fc4000001ff00 */
[----:B------:R-:W-:Y:S02]  /*1340*/  CS2R R76, SRZ ;  /* 0x00000000004c7805 */ /* 0x000fe4000001ff00 */
[----:B------:R-:W-:Y:S01]  /*1350*/  CS2R R78, SRZ ;  /* 0x00000000004e7805 */ /* 0x000fe2000001ff00 */
[----:B------:R-:W-:Y:S01]  /*1360*/  ULOP3.LUT UR10, UR10, 0x3fff, URZ, 0xc0, !UPT ;  /* 0x00003fff0a0a7892 */ /* 0x000fe2000f8ec03f */
        /* <DEDUP_REMOVED lines=43> */
[----:B------:R-:W-:Y:S01]  /*1620*/  CS2R R70, SRZ ;  /* 0x0000000000467805 */ /* 0x000fe2000001ff00 */
[----:B------:R-:W-:Y:S06]  /*1630*/  @!P0 BRA `(.L_x_13) ;  /* 0x0000000c00d08947 */ /* 0x000fec0003800000 */
[----:B------:R-:W-:-:S13]  /*1640*/  ISETP.NE.AND P1, PT, R214, 0x3, PT ;  /* 0x00000003d600780c */ /* 0x000fda0003f25270 */
[----:B------:R-:W-:Y:S05]  /*1650*/  @!P1 BRA `(.L_x_14) ;  /* 0x0000000000049947 */ /* 0x000fea0003800000 */
[----:B------:R-:W-:Y:S01]  /*1660*/  BPT.TRAP 0x1 ;  /* 0x000000040000795c */ /* 0x000fe20000300000 */
.L_x_14:
[----:B------:R-:W-:Y:S01]  /*1670*/  ULEA UR6, UR5, UR11, 0x3 ;  /* 0x0000000b05067291 */ /* 0x000fe2000f8e183f */
[----:B------:R-:W-:-:S05]  /*1680*/  IMAD.U32 R8, RZ, RZ, UR4 ;  /* 0x00000004ff087e24 */ /* 0x000fca000f8e00ff */
[----:B------:R-:W-:-:S04]  /*1690*/  SHF.L.U32 R8, R8, 0x1f, RZ ;  /* 0x0000001f08087819 */ /* 0x000fc800000006ff */
[----:B------:R0:W1:Y:S01]  /*16a0*/  SYNCS.PHASECHK.TRANS64.TRYWAIT P0, [UR6], R8 ;  /* 0x00000008ff0075a7 */ /* 0x0000620008000146 */
[----:B------:R-:W-:Y:S05]  /*16b0*/  @!P1 BRA `(.L_x_15) ;  /* 0x0000000000049947 */ /* 0x000fea0003800000 */
[----:B------:R-:W-:Y:S01]  /*16c0*/  BPT.TRAP 0x1 ;  /* 0x000000040000795c */ /* 0x000fe20000300000 */
.L_x_15:
[----:B-1----:R-:W-:Y:S05]  /*16d0*/  @P0 BRA `(.L_x_16) ;  /* 0x0000000000080947 */ /* 0x002fea0003800000 */
[----:B------:R-:W1:Y:S02]  /*16e0*/  SYNCS.PHASECHK.TRANS64.TRYWAIT P0, [UR6], R8 ;  /* 0x00000008ff0075a7 */ /* 0x000e640008000146 */
[----:B-1----:R-:W-:Y:S05]  /*16f0*/  @!P0 BRA `(.L_x_17) ;  /* 0x000000ac004c8947 */ /* 0x002fea0003800000 */
.L_x_16:
[----:B------:R-:W-:Y:S01]  /*1700*/  UIADD3 UR6, UR11, 0x20100, URZ ;  /* 0x000201000b067890 */ /* 0x000fe2000fffe03f */
[----:B------:R-:W-:Y:S01]  /*1710*/  WARPGROUP.ARRIVE ;  /* 0x00000000000079c5 */ /* 0x000fe20000000000 */
[----:B------:R-:W-:Y:S01]  /*1720*/  ULOP3.LUT UR8, UR10, 0x10000, URZ, 0xfc, !UPT ;  /* 0x000100000a087892 */ /* 0x000fe2000f8efc3f */
[----:B------:R-:W-:Y:S01]  /*1730*/  CS2R R162, SRZ ;  /* 0x0000000000a27805 */ /* 0x000fe2000001ff00 */
[----:B------:R-:W-:Y:S01]  /*1740*/  USHF.R.U32.HI UR6, URZ, 0x4, UR6 ;  /* 0x000000043f067899 */ /* 0x000fe20008011606 */
[----:B------:R-:W-:Y:S01]  /*1750*/  CS2R R160, SRZ ;  /* 0x0000000000a07805 */ /* 0x000fe2000001ff00 */
[----:B------:R-:W-:Y:S01]  /*1760*/  ULEA UR8, UR5, UR8, 0xc ;  /* 0x0000000805087291 */ /* 0x000fe2000f8e603f */
[----:B------:R-:W-:Y:S01]  /*1770*/  CS2R R158, SRZ ;  /* 0x00000000009e7805 */ /* 0x000fe2000001ff00 */
[----:B------:R-:W-:Y:S01]  /*1780*/  ULOP3.LUT UR6, UR6, 0x3fff, URZ, 0xc0, !UPT ;  /* 0x00003fff06067892 */ /* 0x000fe2000f8ec03f */
[----:B------:R-:W-:Y:S01]  /*1790*/  CS2R R156, SRZ ;  /* 0x00000000009c7805 */ /* 0x000fe2000001ff00 */
[----:B------:R-:W-:Y:S01]  /*17a0*/  UMOV UR17, 0x40000040 ;  /* 0x4000004000117882 */ /* 0x000fe20000000000 */
[----:B------:R-:W-:Y:S01]  /*17b0*/  UMOV UR19, 0x40000040 ;  /* 0x4000004000137882 */ /* 0x000fe20000000000 */
[----:B------:R-:W-:Y:S01]  /*17c0*/  ULOP3.LUT UR6, UR6, 0x10000, URZ, 0xfc, !UPT ;  /* 0x0001000006067892 */ /* 0x000fe2000f8efc3f */
[----:B------:R-:W-:Y:S01]  /*17d0*/  CS2R R154, SRZ ;  /* 0x00000000009a7805 */ /* 0x000fe2000001ff00 */
[----:B------:R-:W-:Y:S01]  /*17e0*/  UMOV UR16, UR8 ;  /* 0x0000000800107c82 */ /* 0x000fe20008000000 */
[----:B------:R-:W-:Y:S01]  /*17f0*/  UIADD3 UR7, UR8, 0x806, URZ ;  /* 0x0000080608077890 */ /* 0x000fe2000fffe03f */
[----:B------:R-:W-:Y:S01]  /*1800*/  CS2R R152, SRZ ;  /* 0x0000000000987805 */ /* 0x000fe2000001ff00 */
[----:B------:R-:W-:Y:S01]  /*1810*/  UIMAD UR12, UR5, 0x600, UR6 ;  /* 0x00000600050c78a4 */ /* 0x000fe2000f8e0206 */
[----:B------:R-:W-:Y:S01]  /*1820*/  CS2R R150, SRZ ;  /* 0x0000000000967805 */ /* 0x000fe2000001ff00 */
[----:B------:R-:W-:Y:S01]  /*1830*/  UMOV UR13, 0x40000040 ;  /* 0x40000040000d7882 */ /* 0x000fe20000000000 */
[----:B------:R-:W-:Y:S01]  /*1840*/  UMOV UR15, 0x40000040 ;  /* 0x40000040000f7882 */ /* 0x000fe20000000000 */
[----:B------:R-:W-:Y:S01]  /*1850*/  UIADD3 UR14, UR12, 0x306, URZ ;  /* 0x000003060c0e7890 */ /* 0x000fe2000fffe03f */
[----:B------:R-:W-:Y:S01]  /*1860*/  CS2R R148, SRZ ;  /* 0x0000000000947805 */ /* 0x000fe2000001ff00 */
[----:B------:R-:W-:Y:S01]  /*1870*/  UMOV UR6, 0x8 ;  /* 0x0000000800067882 */ /* 0x000fe20000000000 */
[----:B------:R-:W-:Y:S01]  /*1880*/  UMOV UR18, UR12 ;  /* 0x0000000c00127c82 */ /* 0x000fe20008000000 */
[----:B------:R-:W-:Y:S01]  /*1890*/  CS2R R146, SRZ ;  /* 0x0000000000927805 */ /* 0x000fe2000001ff00 */
[----:B------:R-:W-:Y:S01]  /*18a0*/  QGMMA.64x96x32.F32.E4M3.E4M3 R72, gdesc[UR16], RZ, !UPT ;  /* 0x01600000104879f3 */ /* 0x000fe2000c7008ff */
[----:B------:R-:W-:Y:S01]  /*18b0*/  UIADD3 UR16, UR8, 0x400, URZ ;  /* 0x0000040008107890 */ /* 0x000fe2000fffe03f */
[----:B------:R-:W-:Y:S01]  /*18c0*/  CS2R R144, SRZ ;  /* 0x0000000000907805 */ /* 0x000fe2000001ff00 */
[----:B------:R-:W-:Y:S01]  /*18d0*/  UMOV UR17, 0x40000040 ;  /* 0x4000004000117882 */ /* 0x000fe20000000000 */
[----:B------:R-:W-:-:S02]  /*18e0*/  CS2R R142, SRZ ;  /* 0x00000000008e7805 */ /* 0x000fc4000001ff00 */
[----:B------:R-:W-:Y:S02]  /*18f0*/  CS2R R140, SRZ ;  /* 0x00000000008c7805 */ /* 0x000fe4000001ff00 */
[----:B------:R-:W-:Y:S02]  /*1900*/  CS2R R138, SRZ ;  /* 0x00000000008a7805 */ /* 0x000fe4000001ff00 */
[----:B------:R-:W-:Y:S02]  /*1910*/  CS2R R136, SRZ ;  /* 0x0000000000887805 */ /* 0x000fe4000001ff00 */
[----:B------:R-:W-:Y:S02]  /*1920*/  CS2R R134, SRZ ;  /* 0x0000000000867805 */ /* 0x000fe4000001ff00 */
[----:B------:R-:W-:Y:S01]  /*1930*/  CS2R R132, SRZ ;  /* 0x0000000000847805 */ /* 0x000fe2000001ff00 */
[----:B------:R-:W-:Y:S01]  /*1940*/  QGMMA.64x96x32.F32.E4M3.E4M3 R24, gdesc[UR16], RZ, !UPT ;  /* 0x01600000101879f3 */ /* 0x000fe2000c7008ff */
[----:B------:R-:W-:Y:S01]  /*1950*/  UIADD3 UR16, UR8, 0x2, URZ ;  /* 0x0000000208107890 */ /* 0x000fe2000fffe03f */
[----:B------:R-:W-:Y:S01]  /*1960*/  CS2R R130, SRZ ;  /* 0x0000000000827805 */ /* 0x000fe2000001ff00 */
[----:B------:R-:W-:Y:S01]  /*1970*/  UIADD3 UR18, UR12, 0x2, URZ ;  /* 0x000000020c127890 */ /* 0x000fe2000fffe03f */
[----:B------:R-:W-:Y:S01]  /*1980*/  CS2R R128, SRZ ;  /* 0x0000000000807805 */ /* 0x000fe2000001ff00 */
[----:B------:R-:W-:Y:S01]  /*1990*/  UMOV UR17, 0x40000040 ;  /* 0x4000004000117882 */ /* 0x000fe20000000000 */
[----:B------:R-:W-:Y:S01]  /*19a0*/  UMOV UR19, 0x40000040 ;  /* 0x4000004000137882 */ /* 0x000fe20000000000 */
        /* <DEDUP_REMOVED lines=30> */
[----:B------:R-:W-:Y:S01]  /*1b90*/  QGMMA.64x96x32.F32.E4M3.E4M3 R72, gdesc[UR16], R72 ;  /* 0x01600000104879f3 */ /* 0x000fe20008700848 */
[----:B------:R-:W-:Y:S01]  /*1ba0*/  UIADD3 UR16, UR8, 0x402, URZ ;  /* 0x0000040208107890 */ /* 0x000fe2000fffe03f */
[----:B------:R-:W-:-:S08]  /*1bb0*/  UMOV UR17, 0x40000040 ;  /* 0x4000004000117882 */ /* 0x000fd00000000000 */
[----:B------:R-:W-:Y:S01]  /*1bc0*/  QGMMA.64x96x32.F32.E4M3.E4M3 R24, gdesc[UR16], R24 ;  /* 0x01600000101879f3 */ /* 0x000fe20008700818 */
[----:B------:R-:W-:Y:S02]  /*1bd0*/  UIADD3 UR16, UR8, 0x4, URZ ;  /* 0x0000000408107890 */ /* 0x000fe4000fffe03f */
[----:B------:R-:W-:Y:S01]  /*1be0*/  UIADD3 UR18, UR12, 0x4, URZ ;  /* 0x000000040c127890 */ /* 0x000fe2000fffe03f */
[----:B------:R-:W-:Y:S01]  /*1bf0*/  UMOV UR17, 0x40000040 ;  /* 0x4000004000117882 */ /* 0x000fe20000000000 */
[----:B------:R-:W-:-:S07]  /*1c00*/  UMOV UR19, 0x40000040 ;  /* 0x4000004000137882 */ /* 0x000fce0000000000 */
        /* <DEDUP_REMOVED lines=31> */
[----:B------:R-:W-:Y:S01]  /*1e00*/  UMOV UR19, 0x40000040 ;  /* 0x4000004000137882 */ /* 0x000fe20000000000 */
[----:B------:R-:W-:Y:S01]  /*1e10*/  UMOV UR12, UR7 ;  /* 0x00000007000c7c82 */ /* 0x000fe20008000000 */
[----:B------:R-:W-:Y:S02]  /*1e20*/  ULDC UR7, c[0x0][0x50c] ;  /* 0x0001430000077ab9 */ /* 0x000fe40000000800 */
[----:B------:R-:W-:-:S04]  /*1e30*/  UISETP.NE.AND UP0, UPT, UR7, 0x8, UPT ;  /* 0x000000080700788c */ /* 0x000fc8000bf05270 */
[----:B------:R-:W-:-:S06]  /*1e40*/  USEL UR7, URZ, 0x1, UP0 ;  /* 0x000000013f077887 */ /* 0x000fcc0008000000 */
[----:B------:R-:W-:Y:S01]  /*1e50*/  ISETP.NE.AND P0, PT, RZ, UR7, PT ;  /* 0x00000007ff007c0c */ /* 0x000fe2000bf05270 */
[----:B------:R-:W-:Y:S01]  /*1e60*/  QGMMA.64x96x32.F32.E4M3.E4M3 R72, gdesc[UR16], R72 ;  /* 0x01600000104879f3 */ /* 0x000fe20008700848 */
[----:B------:R-:W-:Y:S01]  /*1e70*/  UIADD3 UR16, UR8, 0xc04, URZ ;  /* 0x00000c0408107890 */ /* 0x000fe2000fffe03f */
[----:B------:R-:W-:-:S08]  /*1e80*/  UMOV UR17, 0x40000040 ;  /* 0x4000004000117882 */ /* 0x000fd00000000000 */
[----:B------:R-:W-:Y:S08]  /*1e90*/  QGMMA.64x96x32.F32.E4M3.E4M3 R24, gdesc[UR16], R24 ;  /* 0x01600000101879f3 */ /* 0x000ff00008700818 */
[----:B------:R-:W-:Y:S01]  /*1ea0*/  QGMMA.64x96x32.F32.E4M3.E4M3 R72, gdesc[UR12], R72 ;  /* 0x016000000c4879f3 */ /* 0x000fe20008700848 */
[----:B------:R-:W-:Y:S01]  /*1eb0*/  UIADD3 UR12, UR8, 0xc06, URZ ;  /* 0x00000c06080c7890 */ /* 0x000fe2000fffe03f */
[----:B------:R-:W-:-:S08]  /*1ec0*/  UMOV UR13, 0x40000040 ;  /* 0x40000040000d7882 */ /* 0x000fd00000000000 */
[----:B------:R-:W-:Y:S01]  /*1ed0*/  QGMMA.64x96x32.F32.E4M3.E4M3 R24, gdesc[UR12], R24, gsb0 ;  /* 0x016000000c1879f3 */ /* 0x000fe20008000818 */
[----:B------:R-:W-:Y:S05]  /*1ee0*/  @!P0 BRA `(.L_x_18) ;  /* 0x0000000400888947 */ /* 0x000fea0003800000 */
[----:B------:R-:W-:Y:S02]  /*1ef0*/  WARPGROUP.DEPBAR.LE gsb0, 0x0 ;  /* 0x00008000000079c5 */ /* 0x000fe40000010000 */
[----:B------:R-:W-:-:S01]  /*1f00*/  FADD R213, RZ, R72 ;  /* 0x00000048ffd57221 */ /* 0x000fc20000000000 */
[----:B------:R-:W-:Y:S01]  /*1f10*/  FADD R212, RZ, R73 ;  /* 0x00000049ffd47221 */ /* 0x000fe20000000000 */
        /* <DEDUP_REMOVED lines=94> */
[----:B------:R-:W-:-:S06]  /*2500*/  UMOV UR6, URZ ;  /* 0x0000003f00067c82 */ /* 0x000fcc0008000000 */
.L_x_18:
[----:B------:R-:W-:-:S04]  /*2510*/  UIADD3 UR13, UR5, 0x1, URZ ;  /* 0x00000001050d7890 */ /* 0x000fc8000fffe03f */
[----:B------:R-:W-:-:S04]  /*2520*/  UISETP.NE.AND UP0, UPT, UR13, 0x2, UPT ;  /* 0x000000020d00788c */ /* 0x000fc8000bf05270 */
[----:B------:R-:W-:Y:S02]  /*2530*/  USEL UR8, URZ, 0x1, UP0 ;  /* 0x000000013f087887 */ /* 0x000fe40008000000 */
[----:B------:R-:W-:Y:S02]  /*2540*/  USEL UR13, UR13, URZ, UP0 ;  /* 0x0000003f0d0d7287 */ /* 0x000fe40008000000 */
[----:B------:R-:W-:-:S06]  /*2550*/  ULOP3.LUT UR8, UR4, UR8, URZ, 0x3c, !UPT ;  /* 0x0000000804087292 */ /* 0x000fcc000f8e3c3f */
[----:B------:R-:W-:Y:S01]  /*2560*/  IMAD.U32 R11, RZ, RZ, UR8 ;  /* 0x00000008ff0b7e24 */ /* 0x000fe2000f8e00ff */
[----:B------:R-:W-:-:S06]  /*2570*/  UMOV UR8, 0x1 ;  /* 0x0000000100087882 */ /* 0x000fcc0000000000 */
.L_x_13:
[----:B------:R-:W-:-:S04]  /*2580*/  UISETP.LT.AND UP0, UPT, UR9, 0x1, UPT ;  /* 0x000000010900788c */ /* 0x000fc8000bf01270 */
[----:B------:R-:W-:-:S04]  /*2590*/  USEL UR12, UR9, 0x1, UP0 ;  /* 0x00000001090c7887 */ /* 0x000fc80008000000 */
[----:B------:R-:W-:-:S04]  /*25a0*/  UIADD3 UR12, UR9, -UR12, URZ ;  /* 0x8000000c090c7290 */ /* 0x000fc8000fffe03f */
[----:B------:R-:W-:-:S06]  /*25b0*/  UISETP.GE.AND UP0, UPT, UR12, 0x1, UPT ;  /* 0x000000010c00788c */ /* 0x000fcc000bf06270 */
[----:B------:R-:W-:-:S13]  /*25c0*/  PLOP3.LUT P0, PT, PT, PT, UP0, 0x80, 0x0 ;  /* 0x000000000000781c */ /* 0x000fda0003f0f008 */
[----:B------:R-:W-:Y:S05]  /*25d0*/  @!P0 BRA `(.L_x_19) ;  /* 0x0000000c00648947 */ /* 0x000fea0003800000 */
[----:B01----:R-:W-:Y:S01]  /*25e0*/  IMAD.U32 R8, RZ, RZ, UR12 ;  /* 0x0000000cff087e24 */ /* 0x003fe2000f8e00ff */
[----:B------:R-:W-:Y:S01]  /*25f0*/  UMOV UR12, UR5 ;  /* 0x00000005000c7c82 */ /* 0x000fe20008000000 */
[----:B------:R-:W-:-:S05]  /*2600*/  ULDC UR15, c[0x0][0x50c] ;  /* 0x00014300000f7ab9 */ /* 0x000fca0000000800 */
.L_x_27:
[----:B------:R-:W-:-:S13]  /*2610*/  ISETP.NE.AND P1, PT, R214, 0x3, PT ;  /* 0x00000003d600780c */ /* 0x000fda0003f25270 */
[----:B01----:R-:W-:Y:S05]  /*2620*/  @!P1 BRA `(.L_x_20) ;  /* 0x0000000000049947 */ /* 0x003fea0003800000 */
[----:B------:R-:W-:Y:S01]  /*2630*/  BPT.TRAP 0x1 ;  /* 0x000000040000795c */ /* 0x000fe20000300000 */
.L_x_20:
[----:B------:R-:W0:Y:S01]  /*2640*/  S2UR UR14, SR_CgaCtaId ;  /* 0x00000000000e79c3 */ /* 0x000e220000008800 */
[----:B------:R-:W-:Y:S01]  /*2650*/  UMOV UR11, 0x400 ;  /* 0x00000400000b7882 */ /* 0x000fe20000000000 */
[----:B------:R-:W-:Y:S01]  /*2660*/  SHF.L.U32 R9, R11, 0x1f, RZ ;  /* 0x0000001f0b097819 */ /* 0x000fe200000006ff */
[----:B0-----:R-:W-:-:S04]  /*2670*/  ULEA UR11, UR14, UR11, 0x18 ;  /* 0x0000000b0e0b7291 */ /* 0x001fc8000f8ec03f */
[----:B------:R-:W-:-:S09]  /*2680*/  ULEA UR14, UR13, UR11, 0x3 ;  /* 0x0000000b0d0e7291 */ /* 0x000fd2000f8e183f */
[----:B------:R0:W1:Y:S01]  /*2690*/  SYNCS.PHASECHK.TRANS64.TRYWAIT P0, [UR14], R9 ;  /* 0x00000009ff0075a7 */ /* 0x000062000800014e */
[----:B------:R-:W-:Y:S05]  /*26a0*/  @!P1 BRA `(.L_x_21) ;  /* 0x0000000000049947 */ /* 0x000fea0003800000 */
[----:B------:R-:W-:Y:S01]  /*26b0*/  BPT.TRAP 0x1 ;  /* 0x000000040000795c */ /* 0x000fe20000300000 */
.L_x_21:
[----:B-1----:R-:W-:Y:S05]  /*26c0*/  @P0 BRA `(.L_x_22) ;  /* 0x0000000000080947 */ /* 0x002fea0003800000 */
[----:B------:R-:W1:Y:S02]  /*26d0*/  SYNCS.PHASECHK.TRANS64.TRYWAIT P0, [UR14], R9 ;  /* 0x00000009ff0075a7 */ /* 0x000e64000800014e */
[----:B-1----:R-:W-:Y:S05]  /*26e0*/  @!P0 BRA `(.L_x_23) ;  /* 0x0000009c00688947 */ /* 0x002fea0003800000 */
.L_x_22:
[----:B------:R-:W-:Y:S01]  /*26f0*/  UIADD3 UR14, UR11, 0x20100, URZ ;  /* 0x000201000b0e7890 */ /* 0x000fe2000fffe03f */
[----:B------:R-:W-:Y:S01]  /*2700*/  WARPGROUP.ARRIVE ;  /* 0x00000000000079c5 */ /* 0x000fe20000000000 */
[----:B------:R-:W-:Y:S02]  /*2710*/  UISETP.NE.AND UP0, UPT, UR7, URZ, UPT ;  /* 0x0000003f0700728c */ /* 0x000fe4000bf05270 */
[----:B------:R-:W-:Y:S02]  /*2720*/  USHF.R.U32.HI UR14, URZ, 0x4, UR14 ;  /* 0x000000043f0e7899 */ /* 0x000fe4000801160e */
[----:B------:R-:W-:Y:S02]  /*2730*/  USEL UR8, UR8, URZ, !UP0 ;  /* 0x0000003f08087287 */ /* 0x000fe4000c000000 */
[----:B------:R-:W-:Y:S02]  /*2740*/  ULOP3.LUT UR7, UR14, 0x3fff, URZ, 0xc0, !UPT ;  /* 0x00003fff0e077892 */ /* 0x000fe4000f8ec03f */
[----:B------:R-:W-:-:S02]  /*2750*/  ULOP3.LUT UR14, UR10, 0x10000, URZ, 0xfc, !UPT ;  /* 0x000100000a0e7892 */ /* 0x000fc4000f8efc3f */
[----:B------:R-:W-:Y:S02]  /*2760*/  ULOP3.LUT UR7, UR7, 0x10000, URZ, 0xfc, !UPT ;  /* 0x0001000007077892 */ /* 0x000fe4000f8efc3f */
[----:B------:R-:W-:Y:S02]  /*2770*/  UISETP.NE.U32.AND UP0, UPT, UR8, URZ, UPT ;  /* 0x0000003f0800728c */ /* 0x000fe4000bf05070 */
[----:B------:R-:W-:Y:S02]  /*2780*/  ULEA UR14, UR13, UR14, 0xc ;  /* 0x0000000e0d0e7291 */ /* 0x000fe4000f8e603f */
[----:B------:R-:W-:Y:S01]  /*2790*/  UIMAD UR8, UR13, 0x600, UR7 ;  /* 0x000006000d0878a4 */ /* 0x000fe2000f8e0207 */
[----:B------:R-:W-:Y:S01]  /*27a0*/  UMOV UR17, 0x40000040 ;  /* 0x4000004000117882 */ /* 0x000fe20000000000 */
[----:B------:R-:W-:Y:S01]  /*27b0*/  UMOV UR19, 0x40000040 ;  /* 0x4000004000137882 */ /* 0x000fe20000000000 */
[----:B------:R-:W-:Y:S02]  /*27c0*/  UIADD3 UR6, UR6, 0x8, URZ ;  /* 0x0000000806067890 */ /* 0x000fe4000fffe03f */
[----:B------:R-:W-:-:S02]  /*27d0*/  UMOV UR16, UR14 ;  /* 0x0000000e00107c82 */ /* 0x000fc40008000000 */
[----:B------:R-:W-:Y:S02]  /*27e0*/  UMOV UR18, UR8 ;  /* 0x0000000800127c82 */ /* 0x000fe40008000000 */
[----:B------:R-:W-:Y:S01]  /*27f0*/  QGMMA.64x96x32.F32.E4M3.E4M3 R72, gdesc[UR16], R72, UP0 ;  /* 0x01600000104879f3 */ /* 0x000fe2000bf00848 */
[----:B------:R-:W-:Y:S01]  /*2800*/  UIADD3 UR16, UR14, 0x400, URZ ;  /* 0x000004000e107890 */ /* 0x000fe2000fffe03f */
[----:B------:R-:W-:-:S08]  /*2810*/  UMOV UR17, 0x40000040 ;  /* 0x4000004000117882 */ /* 0x000fd00000000000 */
[----:B------:R-:W-:Y:S01]  /*2820*/  QGMMA.64x96x32.F32.E4M3.E4M3 R24, gdesc[UR16], R24, UP0 ;  /* 0x01600000101879f3 */ /* 0x000fe2000bf00818 */
[----:B------:R-:W-:Y:S02]  /*2830*/  UIADD3 UR16, UR14, 0x2, URZ ;  /* 0x000000020e107890 */ /* 0x000fe4000fffe03f */
[----:B------:R-:W-:Y:S01]  /*2840*/  UIADD3 UR18, UR8, 0x2, URZ ;  /* 0x0000000208127890 */ /* 0x000fe2000fffe03f */
[----:B------:R-:W-:Y:S01]  /*2850*/  UMOV UR17, 0x40000040 ;  /* 0x4000004000117882 */ /* 0x000fe20000000000 */
[----:B------:R-:W-:Y:S01]  /*2860*/  UMOV UR19, 0x40000040 ;  /* 0x4000004000137882 */ /* 0x000fe20000000000 */
[----:B------:R-:W-:-:S04]  /*2870*/  UISETP.NE.AND UP0, UPT, UR6, UR15, UPT ;  /* 0x0000000f0600728c */ /* 0x000fc8000bf05270 */
[----:B------:R-:W-:-:S06]  /*2880*/  USEL UR7, URZ, 0x1, UP0 ;  /* 0x000000013f077887 */ /* 0x000fcc0008000000 */
[----:B------:R-:W-:Y:S01]  /*2890*/  ISETP.NE.AND P0, PT, RZ, UR7, PT ;  /* 0x00000007ff007c0c */ /* 0x000fe2000bf05270 */
        /* <DEDUP_REMOVED lines=51> */
[----:B------:R-:W-:Y:S03]  /*2bd0*/  QGMMA.64x96x32.F32.E4M3.E4M3 R24, gdesc[UR16], R24, gsb0 ;  /* 0x01600000101879f3 */ /* 0x000fe60008000818 */
[----:B------:R-:W-:Y:S02]  /*2be0*/  WARPGROUP.DEPBAR.LE gsb0, 0x1 ;  /* 0x00008000000079c5 */ /* 0x000fe40000010100 */
[----:B------:R-:W-:Y:S05]  /*2bf0*/  @!P0 BRA `(.L_x_24) ;  /* 0x0000000400888947 */ /* 0x000fea0003800000 */
[----:B------:R-:W-:Y:S02]  /*2c00*/  WARPGROUP.DEPBAR.LE gsb0, 0x0 ;  /* 0x00008000000079c5 */ /* 0x000fe40000010000 */
[----:B------:R-:W-:-:S01]  /*2c10*/  FADD R213, R72, R213 ;  /* 0x000000d548d57221 */ /* 0x000fc20000000000 */
[----:B------:R-:W-:Y:S01]  /*2c20*/  FADD R212, R73, R212 ;  /* 0x000000d449d47221 */ /* 0x000fe20000000000 */
        /* <DEDUP_REMOVED lines=94> */
[----:B------:R-:W-:-:S06]  /*3210*/  UMOV UR6, URZ ;  /* 0x0000003f00067c82 */ /* 0x000fcc0008000000 */
.L_x_24:
[----:B------:R-:W-:Y:S05]  /*3220*/  @!P1 BRA `(.L_x_25) ;  /* 0x0000000000049947 */ /* 0x000fea0003800000 */
[----:B------:R-:W-:Y:S01]  /*3230*/  BPT.TRAP 0x1 ;  /* 0x000000040000795c */ /* 0x000fe20000300000 */
.L_x_25:
[----:B------:R-:W-:Y:S01]  /*3240*/  ULEA UR8, UR12, UR11, 0x3 ;  /* 0x0000000b0c087291 */ /* 0x000fe2000f8e183f */
[----:B------:R-:W-:-:S03]  /*3250*/  ISETP.GT.U32.AND P0, PT, R4, 0x1, PT ;  /* 0x000000010400780c */ /* 0x000fc60003f04070 */
[----:B------:R-:W-:-:S04]  /*3260*/  UIADD3 UR8, UR8, 0x10, URZ ;  /* 0x0000001008087890 */ /* 0x000fc8000fffe03f */
[----:B------:R-:W-:-:S09]  /*3270*/  UPRMT UR8, URZ, 0x654, UR8 ;  /* 0x000006543f087896 */ /* 0x000fd20008000008 */
[----:B------:R-:W-:Y:S01]  /*3280*/  SYNCS.ARRIVE.TRANS64.RED.A1T0 RZ, [UR8], RZ ;  /* 0x000000ffffff79a7 */ /* 0x000fe20008100408 */
[----:B------:R-:W-:Y:S05]  /*3290*/  @P0 BRA `(.L_x_26) ;  /* 0x0000000000040947 */ /* 0x000fea0003800000 */
[----:B------:R-:W-:Y:S01]  /*32a0*/  BPT.TRAP 0x1 ;  /* 0x000000040000795c */ /* 0x000fe20000300000 */
.L_x_26:
[----:B------:R-:W-:Y:S01]  /*32b0*/  UIADD3 UR13, UR13, 0x1, URZ ;  /* 0x000000010d0d7890 */ /* 0x000fe2000fffe03f */
[C---:B------:R-:W-:Y:S01]  /*32c0*/  ISETP.GT.AND P0, PT, R8.reuse, 0x1, PT ;  /* 0x000000010800780c */ /* 0x040fe20003f04270 */
[----:B------:R-:W-:Y:S01]  /*32d0*/  UIADD3 UR12, UR12, 0x1, URZ ;  /* 0x000000010c0c7890 */ /* 0x000fe2000fffe03f */
[----:B------:R-:W-:Y:S01]  /*32e0*/  VIADD R8, R8, 0xffffffff ;  /* 0xffffffff08087836 */ /* 0x000fe20000000000 */
[----:B------:R-:W-:Y:S02]  /*32f0*/  UISETP.NE.AND UP0, UPT, UR13, 0x2, UPT ;  /* 0x000000020d00788c */ /* 0x000fe4000bf05270 */
[----:B------:R-:W-:Y:S02]  /*3300*/  UISETP.NE.AND UP1, UPT, UR12, 0x2, UPT ;  /* 0x000000020c00788c */ /* 0x000fe4000bf25270 */
[----:B------:R-:W-:Y:S02]  /*3310*/  USEL UR8, URZ, 0x1, UP0 ;  /* 0x000000013f087887 */ /* 0x000fe40008000000 */
[----:B------:R-:W-:-:S02]  /*3320*/  USEL UR13, UR13, URZ, UP0 ;  /* 0x0000003f0d0d7287 */ /* 0x000fc40008000000 */
[----:B------:R-:W-:Y:S02]  /*3330*/  USEL UR12, UR12, URZ, UP1 ;  /* 0x0000003f0c0c7287 */ /* 0x000fe40008800000 */
[----:B------:R-:W-:Y:S01]  /*3340*/  LOP3.LUT R11, R11, UR8, RZ, 0x3c, !PT ;  /* 0x000000080b0b7c12 */ /* 0x000fe2000f8e3cff */
[----:B------:R-:W-:Y:S01]  /*3350*/  UMOV UR8, 0x1 ;  /* 0x0000000100087882 */ /* 0x000fe20000000000 */
[----:B------:R-:W-:Y:S08]  /*3360*/  @P0 BRA `(.L_x_27) ;  /* 0xfffffff000a80947 */ /* 0x000ff0000383ffff */
.L_x_19:
[----:B------:R-:W-:Y:S01]  /*3370*/  UISETP.NE.AND UP0, UPT, UR6, URZ, UPT ;  /* 0x0000003f0600728c */ /* 0x000fe2000bf05270 */
[----:B01----:R-:W0:Y:S03]  /*3380*/  LDC R8, c[0x0][0x28c] ;  /* 0x0000a300ff087b82 */ /* 0x003e260000000800 */
[----:B------:R-:W-:-:S06]  /*3390*/  USEL UR6, URZ, 0x1, !UP0 ;  /* 0x000000013f067887 */ /* 0x000fcc000c000000 */
[----:B------:R-:W-:Y:S02]  /*33a0*/  ISETP.NE.AND P0, PT, RZ, UR6, PT ;  /* 0x00000006ff007c0c */ /* 0x000fe4000bf05270 */
[----:B0-----:R-:W-:-:S11]  /*33b0*/  ISETP.GE.AND P1, PT, R8, 0x1, PT ;  /* 0x000000010800780c */ /* 0x001fd60003f26270 */
[----:B------:R-:W-:Y:S05]  /*33c0*/  @!P0 BRA `(.L_x_28) ;  /* 0x0000000400848947 */ /* 0x000fea0003800000 */
[----:B------:R-:W-:Y:S02]  /*33d0*/  WARPGROUP.DEPBAR.LE gsb0, 0x0 ;  /* 0x00008000000079c5 */ /* 0x000fe40000010000 */
[----:B------:R-:W-:Y:S01]  /*33e0*/  FADD R213, R72, R213 ;  /* 0x000000d548d57221 */ /* 0x000fe20000000000 */
        /* <DEDUP_REMOVED lines=94> */
[----:B------:R-:W-:-:S07]  /*39d0*/  FADD R162, R162, R71 ;  /* 0x00000047a2a27221 */ /* 0x000fce0000000000 */
.L_x_28:
[----:B------:R-:W-:Y:S02]  /*39e0*/  WARPGROUP.DEPBAR.LE gsb0, 0x0 ;  /* 0x00008000000079c5 */ /* 0x000fe40000010000 */
[----:B------:R-:W-:Y:S05]  /*39f0*/  @!P1 BRA `(.L_x_29) ;  /* 0x0000000000389947 */ /* 0x000fea0003800000 */
[----:B------:R-:W-:-:S13]  /*3a00*/  ISETP.NE.AND P0, PT, R214, 0x3, PT ;  /* 0x00000003d600780c */ /* 0x000fda0003f05270 */
[----:B------:R-:W-:Y:S05]  /*3a10*/  @!P0 BRA `(.L_x_30) ;  /* 0x0000000000048947 */ /* 0x000fea0003800000 */
[----:B------:R-:W-:Y:S01]  /*3a20*/  BPT.TRAP 0x1 ;  /* 0x000000040000795c */ /* 0x000fe20000300000 */
.L_x_30:
[----:B------:R-:W-:Y:S01]  /*3a30*/  UISETP.LT.AND UP0, UPT, UR9, 0x1, UPT ;  /* 0x000000010900788c */ /* 0x000fe2000bf01270 */
[----:B------:R-:W-:-:S03]  /*3a40*/  ISETP.GT.U32.AND P0, PT, R4, 0x1, PT ;  /* 0x000000010400780c */ /* 0x000fc60003f04070 */
[----:B------:R-:W-:-:S04]  /*3a50*/  USEL UR6, UR9, 0x1, UP0 ;  /* 0x0000000109067887 */ /* 0x000fc80008000000 */
[----:B------:R-:W-:-:S04]  /*3a60*/  UIADD3 UR6, UR5, UR9, -UR6 ;  /* 0x0000000905067290 */ /* 0x000fc8000fffe806 */
[----:B------:R-:W-:-:S04]  /*3a70*/  USHF.L.U32 UR6, UR6, 0x3, URZ ;  /* 0x0000000306067899 */ /* 0x000fc8000800063f */
[----:B------:R-:W-:-:S04]  /*3a80*/  ULOP3.LUT UR6, UR6, 0x8, URZ, 0xc0, !UPT ;  /* 0x0000000806067892 */ /* 0x000fc8000f8ec03f */
[----:B------:R-:W-:-:S04]  /*3a90*/  UIADD3 UR6, UR11, 0x10, UR6 ;  /* 0x000000100b067890 */ /* 0x000fc8000fffe006 */
[----:B------:R-:W-:-:S09]  /*3aa0*/  UPRMT UR6, URZ, 0x654, UR6 ;  /* 0x000006543f067896 */ /* 0x000fd20008000006 */
[----:B------:R-:W-:Y:S01]  /*3ab0*/  SYNCS.ARRIVE.TRANS64.RED.A1T0 RZ, [UR6], RZ ;  /* 0x000000ffffff79a7 */ /* 0x000fe20008100406 */
[----:B------:R-:W-:Y:S05]  /*3ac0*/  @P0 BRA `(.L_x_29) ;  /* 0x0000000000040947 */ /* 0x000fea0003800000 */
[----:B------:R-:W-:Y:S01]  /*3ad0*/  BPT.TRAP 0x1 ;  /* 0x000000040000795c */ /* 0x000fe20000300000 */
.L_x_29:
[----:B------:R-:W0:Y:S01]  /*3ae0*/  LDC R12, c[0x0][0x288] ;  /* 0x0000a200ff0c7b82 */ /* 0x000e220000000800 */
[----:B------:R-:W-:Y:S01]  /*3af0*/  IMAD R25, R6, 0x60, RZ ;  /* 0x0000006006197824 */ /* 0x000fe200078e02ff */
[--C-:B------:R-:W-:Y:S01]  /*3b00*/  SHF.R.U32.HI R8, RZ, 0x2, R0.reuse ;  /* 0x00000002ff087819 */ /* 0x100fe20000011600 */
[C---:B------:R-:W-:Y:S01]  /*3b10*/  IMAD.SHL.U32 R28, R7.reuse, 0x100, RZ ;  /* 0x00000100071c7824 */ /* 0x040fe200078e00ff */
[C---:B------:R-:W-:Y:S01]  /*3b20*/  LOP3.LUT R10, R0.reuse, 0x60, RZ, 0xc0, !PT ;  /* 0x00000060000a7812 */ /* 0x040fe200078ec0ff */
[----:B------:R-:W-:Y:S01]  /*3b30*/  ULDC UR6, c[0x0][0x284] ;  /* 0x0000a10000067ab9 */ /* 0x000fe20000000800 */
[----:B------:R-:W-:Y:S01]  /*3b40*/  SHF.R.U32.HI R11, RZ, 0x7, R0 ;  /* 0x00000007ff0b7819 */ /* 0x000fe20000011600 */
[----:B------:R-:W-:Y:S01]  /*3b50*/  IMAD.SHL.U32 R16, R0, 0x2, RZ ;  /* 0x0000000200107824 */ /* 0x000fe200078e00ff */
[----:B------:R-:W-:Y:S01]  /*3b60*/  LOP3.LUT R9, R8, 0x7, RZ, 0xc0, !PT ;  /* 0x0000000708097812 */ /* 0x000fe200078ec0ff */
[----:B------:R-:W-:Y:S01]  /*3b70*/  IMAD.WIDE R6, R7, 0x100, RZ ;  /* 0x0000010007067825 */ /* 0x000fe200078e02ff */
[----:B------:R-:W-:-:S02]  /*3b80*/  SHF.R.U32.HI R10, RZ, 0x1, R10 ;  /* 0x00000001ff0a7819 */ /* 0x000fc4000001160a */
[----:B------:R-:W-:Y:S01]  /*3b90*/  LOP3.LUT R8, R11, 0x1, RZ, 0xc0, !PT ;  /* 0x000000010b087812 */ /* 0x000fe200078ec0ff */
[----:B------:R-:W-:Y:S01]  /*3ba0*/  IMAD.MOV.U32 R24, RZ, RZ, -0x1 ;  /* 0xffffffffff187424 */ /* 0x000fe200078e00ff */
[----:B------:R-:W-:Y:S02]  /*3bb0*/  IADD3 R13, RZ, -R10, -R9 ;  /* 0x8000000aff0d7210 */ /* 0x000fe40007ffe809 */
[----:B------:R-:W-:Y:S01]  /*3bc0*/  LOP3.LUT R11, R0, 0x3, RZ, 0xc0, !PT ;  /* 0x00000003000b7812 */ /* 0x000fe200078ec0ff */
[C---:B------:R-:W-:Y:S01]  /*3bd0*/  IMAD.SHL.U32 R14, R8.reuse, 0x40, RZ ;  /* 0x00000040080e7824 */ /* 0x040fe200078e00ff */
[----:B------:R-:W-:Y:S01]  /*3be0*/  LOP3.LUT R16, R25, 0x6, R16, 0xf8, !PT ;  /* 0x0000000619107812 */ /* 0x000fe200078ef810 */
[----:B------:R-:W-:-:S03]  /*3bf0*/  IMAD R13, R8, -0x40, R13 ;  /* 0xffffffc0080d7824 */ /* 0x000fc600078e020d */
[----:B------:R-:W-:Y:S02]  /*3c00*/  LOP3.LUT R29, R14, 0x40, R9, 0xe2, !PT ;  /* 0x000000400e1d7812 */ /* 0x000fe400078ee209 */
[----:B0-----:R-:W-:Y:S01]  /*3c10*/  ISETP.GE.AND P0, PT, R25, R12, PT ;  /* 0x0000000c1900720c */ /* 0x001fe20003f06270 */
[----:B------:R-:W-:Y:S01]  /*3c20*/  IMAD R8, R11, -0x2, R12 ;  /* 0xfffffffe0b087824 */ /* 0x000fe200078e020c */
[----:B------:R-:W-:Y:S02]  /*3c30*/  LOP3.LUT R29, R6, R29, R10, 0xfe, !PT ;  /* 0x0000001d061d7212 */ /* 0x000fe400078efe0a */
[----:B------:R-:W-:Y:S01]  /*3c40*/  ISETP.GE.OR P0, PT, R28, UR6, P0 ;  /* 0x000000061c007c0c */ /* 0x000fe20008706670 */
[----:B------:R-:W-:Y:S01]  /*3c50*/  IMAD.IADD R25, R8, 0x1, -R25 ;  /* 0x0000000108197824 */ /* 0x000fe200078e0a19 */
[----:B------:R-:W-:-:S11]  /*3c60*/  IADD3 R28, -R28, UR6, R13 ;  /* 0x000000061c1c7c10 */ /* 0x000fd6000fffe10d */
[----:B------:R-:W-:Y:S05]  /*3c70*/  @P0 BRA `(.L_x_31) ;  /* 0x0000006800a00947 */ /* 0x000fea0003800000 */
[----:B------:R-:W0:Y:S01]  /*3c80*/  LDC.64 R12, c[0x0][0x5c8] ;  /* 0x00017200ff0c7b82 */ /* 0x000e220000000a00 */
[----:B------:R-:W-:Y:S01]  /*3c90*/  SHF.R.S32.HI R26, RZ, 0x1f, R5 ;  /* 0x0000001fff1a7819 */ /* 0x000fe20000011405 */
[----:B------:R-:W-:Y:S01]  /*3ca0*/  ULDC.64 UR6, c[0x0][0x5d0] ;  /* 0x0001740000067ab9 */ /* 0x000fe20000000a00 */
[----:B------:R-:W-:Y:S01]  /*3cb0*/  SHF.R.S32.HI R17, RZ, 0x1f, R16 ;  /* 0x0000001fff117819 */ /* 0x000fe20000011410 */
[----:B------:R-:W-:Y:S02]  /*3cc0*/  BSSY B0, `(.L_x_31) ;  /* 0x00006a3000007945 */ /* 0x000fe40003800000 */
[----:B------:R-:W-:-:S04]  /*3cd0*/  IMAD R8, R26, UR6, RZ ;  /* 0x000000061a087c24 */ /* 0x000fc8000f8e02ff */
[C---:B------:R-:W-:Y:S02]  /*3ce0*/  IMAD R11, R5.reuse, UR7, R8 ;  /* 0x00000007050b7c24 */ /* 0x040fe4000f8e0208 */
[----:B------:R-:W-:Y:S01]  /*3cf0*/  IMAD.WIDE.U32 R8, R5, UR6, R16 ;  /* 0x0000000605087c25 */ /* 0x000fe2000f8e0010 */
[----:B------:R-:W-:-:S03]  /*3d00*/  ULDC.64 UR6, c[0x0][0x5c0] ;  /* 0x0001700000067ab9 */ /* 0x000fc60000000a00 */
[----:B------:R-:W-:Y:S02]  /*3d10*/  IMAD.IADD R9, R9, 0x1, R11 ;  /* 0x0000000109097824 */ /* 0x000fe400078e020b */
[-C--:B0-----:R-:W-:Y:S01]  /*3d20*/  IMAD R10, R7, R12.reuse, RZ ;  /* 0x0000000c070a7224 */ /* 0x081fe200078e02ff */
[C---:B------:R-:W-:Y:S01]  /*3d30*/  SHF.L.U64.HI R18, R12.reuse, 0x3, R13 ;  /* 0x000000030c127819 */ /* 0x040fe2000001020d */
[----:B------:R-:W-:Y:S02]  /*3d40*/  IMAD.SHL.U32 R15, R12, 0x8, RZ ;  /* 0x000000080c0f7824 */ /* 0x000fe400078e00ff */
[C---:B------:R-:W-:Y:S02]  /*3d50*/  IMAD R19, R29.reuse, R13, R10 ;  /* 0x0000000d1d137224 */ /* 0x040fe400078e020a */
[----:B------:R-:W-:-:S04]  /*3d60*/  IMAD.WIDE.U32 R10, R29, R12, R8 ;  /* 0x0000000c1d0a7225 */ /* 0x000fc800078e0008 */
[----:B------:R-:W-:Y:S01]  /*3d70*/  IMAD.IADD R19, R11, 0x1, R19 ;  /* 0x000000010b137824 */ /* 0x000fe200078e0213 */
[----:B------:R-:W-:Y:S02]  /*3d80*/  IADD3 R8, P2, R10, UR6, RZ ;  /* 0x000000060a087c10 */ /* 0x000fe4000ff5e0ff */
[----:B------:R-:W-:Y:S02]  /*3d90*/  LEA R11, P4, R12, R10, 0x7 ;  /* 0x0000000a0c0b7211 */ /* 0x000fe400078838ff */
[----:B------:R-:W-:Y:S02]  /*3da0*/  IADD3.X R9, R19, UR7, RZ, P2, !PT ;  /* 0x0000000713097c10 */ /* 0x000fe400097fe4ff */
[----:B---3-5:R-:W-:Y:S02]  /*3db0*/  FSETP.NEU.AND P2, PT, R164, RZ, PT ;  /* 0x000000ffa400720b */ /* 0x028fe40003f4d000 */
[----:B------:R-:W-:Y:S02]  /*3dc0*/  LEA.HI.X R13, R12, R19, R13, 0x7, P4 ;  /* 0x000000130c0d7211 */ /* 0x000fe400020f3c0d */
[----:B------:R-:W-:-:S02]  /*3dd0*/  IADD3 R14, P4, R11, UR6, RZ ;  /* 0x000000060b0e7c10 */ /* 0x000fc4000ff9e0ff */
[--C-:B------:R-:W-:Y:S02]  /*3de0*/  IADD3 R10, P1, P0, R10, UR6, R15.reuse ;  /* 0x000000060a0a7c10 */ /* 0x100fe4000f83e00f */
[----:B------:R-:W-:Y:S02]  /*3df0*/  IADD3 R12, P5, P6, R11, UR6, R15 ;  /* 0x000000060b0c7c10 */ /* 0x000fe4000febe00f */
[----:B------:R-:W-:Y:S02]  /*3e00*/  IADD3.X R15, R13, UR7, RZ, P4, !PT ;  /* 0x000000070d0f7c10 */ /* 0x000fe4000a7fe4ff */
[--C-:B------:R-:W-:Y:S02]  /*3e10*/  IADD3.X R11, R19, UR7, R18.reuse, P1, P0 ;  /* 0x00000007130b7c10 */ /* 0x100fe40008fe0412 */
[----:B------:R-:W-:Y:S01]  /*3e20*/  IADD3.X R13, R13, UR7, R18, P5, P6 ;  /* 0x000000070d0d7c10 */ /* 0x000fe2000afec412 */
[----:B------:R-:W-:Y:S06]  /*3e30*/  @!P2 BRA `(.L_x_32) ;  /* 0x00000050001ca947 */ /* 0x000fec0003800000 */
[----:B------:R-:W-:Y:S01]  /*3e40*/  ULDC.64 UR6, c[0x0][0x5b8] ;  /* 0x00016e0000067ab9 */ /* 0x000fe20000000a00 */
[----:B------:R-:W-:Y:S01]  /*3e50*/  ISETP.GE.AND P0, PT, R28, 0x1, PT ;  /* 0x000000011c00780c */ /* 0x000fe20003f06270 */
[----:B------:R-:W-:Y:S01]  /*3e60*/  IMAD R18, R26, UR6, RZ ;  /* 0x000000061a127c24 */ /* 0x000fe2000f8e02ff */
[----:B------:R-:W-:Y:S01]  /*3e70*/  ULDC.64 UR10, c[0x0][0x5a8] ;  /* 0x00016a00000a7ab9 */ /* 0x000fe20000000a00 */
[----:B------:R-:W-:Y:S01]  /*3e80*/  IMAD.WIDE.U32 R16, R5, UR6, R16 ;  /* 0x0000000605107c25 */ /* 0x000fe2000f8e0010 */
[----:B------:R-:W-:Y:S01]  /*3e90*/  ISETP.LT.OR P4, PT, R25, 0x1, !P0 ;  /* 0x000000011900780c */ /* 0x000fe20004781670 */
[----:B------:R-:W-:Y:S02]  /*3ea0*/  BSSY B1, `(.L_x_33) ;  /* 0x000000c000017945 */ /* 0x000fe40003800000 */
[----:B------:R-:W-:Y:S01]  /*3eb0*/  IMAD R5, R5, UR7, R18 ;  /* 0x0000000705057c24 */ /* 0x000fe2000f8e0212 */
[----:B------:R-:W-:Y:S02]  /*3ec0*/  ULDC.64 UR6, c[0x0][0x5b0] ;  /* 0x00016c0000067ab9 */ /* 0x000fe40000000a00 */
[----:B------:R-:W-:-:S02]  /*3ed0*/  IMAD R26, R7, UR6, RZ ;  /* 0x00000006071a7c24 */ /* 0x000fc4000f8e02ff */
[----:B------:R-:W-:Y:S02]  /*3ee0*/  IMAD.IADD R17, R17, 0x1, R5 ;  /* 0x0000000111117824 */ /* 0x000fe400078e0205 */
[C---:B------:R-:W-:Y:S02]  /*3ef0*/  IMAD R5, R29.reuse, UR7, R26 ;  /* 0x000000071d057c24 */ /* 0x040fe4000f8e021a */
[----:B------:R-:W-:-:S03]  /*3f00*/  IMAD.WIDE.U32 R18, R29, UR6, R16 ;  /* 0x000000061d127c25 */ /* 0x000fc6000f8e0010 */
[----:B------:R-:W-:-:S04]  /*3f10*/  IADD3 R18, P1, R18, UR10, RZ ;  /* 0x0000000a12127c10 */ /* 0x000fc8000ff3e0ff */
[--C-:B------:R-:W-:Y:S02]  /*3f20*/  IADD3.X R19, R19, UR11, R5.reuse, P1, !PT ;  /* 0x0000000b13137c10 */ /* 0x100fe40008ffe405 */
[----:B------:R-:W-:Y:S01]  /*3f30*/  PRMT R5, RZ, 0x7610, R5 ;  /* 0x00007610ff057816 */ /* 0x000fe20000000005 */
[----:B------:R-:W-:Y:S06]  /*3f40*/  @P4 BRA `(.L_x_34) ;  /* 0x0000000000044947 */ /* 0x000fec0003800000 */
[----:B------:R0:W5:Y:S02]  /*3f50*/  LDG.E.U8 R5, desc[UR20][R18.64] ;  /* 0x0000001412057981 */ /* 0x000164000c1e1100 */
.L_x_34:
[----:B------:R-:W-:Y:S05]  /*3f60*/  BSYNC B1 ;  /* 0x0000000000017941 */ /* 0x000fea0003800000 */
.L_x_33:
[----:B-----5:R-:W-:Y:S01]  /*3f70*/  LOP3.LUT R5, R5, 0xff, RZ, 0xc0, !PT ;  /* 0x000000ff05057812 */ /* 0x020fe200078ec0ff */
[----:B------:R-:W-:Y:S01]  /*3f80*/  BSSY B1, `(.L_x_35) ;  /* 0x000000b000017945 */ /* 0x000fe20003800000 */
[----:B------:R-:W-:Y:S02]  /*3f90*/  ISETP.LT.OR P2, PT, R25, 0x2, !P0 ;  /* 0x000000021900780c */ /* 0x000fe40004741670 */
[----:B------:R-:W-:-:S05]  /*3fa0*/  F2FP.F16.E4M3.UNPACK_B R5, R5 ;  /* 0x00000005ff05723e */ /* 0x000fca00020006ff */
[----:B------:R-:W-:-:S05]  /*3fb0*/  HADD2.F32 R5, -RZ, R5.H0_H0 ;  /* 0x20000005ff057230 */ /* 0x000fca0000004100 */
[----:B------:R-:W-:Y:S01]  /*3fc0*/  FMUL R26, R5, R164 ;  /* 0x000000a4051a7220 */ /* 0x000fe20000400000 */
[----:B------:R-:W-:-:S03]  /*3fd0*/  PRMT R5, RZ, 0x7610, R5 ;  /* 0x00007610ff057816 */ /* 0x000fc60000000005 */
[----:B--2---:R-:W-:-:S05]  /*3fe0*/  FFMA R26, R213, R165, R26 ;  /* 0x000000a5d51a7223 */ /* 0x004fca000000001a */
[----:B------:R-:W-:-:S05]  /*3ff0*/  F2FP.SATFINITE.E4M3.F32.PACK_AB_MERGE_C R27, RZ, R26, RZ ;  /* 0x0000001aff1b723e */ /* 0x000fca00048070ff */
[----:B------:R1:W-:Y:S01]  /*4000*/  @!P4 STG.E.U8 desc[UR20][R8.64], R27 ;  /* 0x0000001b0800c986 */ /* 0x0003e2000c101114 */
[----:B------:R-:W-:Y:S05]  /*4010*/  @P2 BRA `(.L_x_36) ;  /* 0x0000000000042947 */ /* 0x000fea0003800000 */
[----:B------:R2:W5:Y:S02]  /*4020*/  LDG.E.U8 R5, desc[UR20][R18.64+0x1] ;  /* 0x0000011412057981 */ /* 0x000564000c1e1100 */
.L_x_36:
[----:B------:R-:W-:Y:S05]  /*4030*/  BSYNC B1 ;  /* 0x0000000000017941 */ /* 0x000fea0003800000 */
.L_x_35:
[----:B-----5:R-:W-:Y:S01]  /*4040*/  LOP3.LUT R5, R5, 0xff, RZ, 0xc0, !PT ;  /* 0x000000ff05057812 */ /* 0x020fe200078ec0ff */
[----:B------:R-:W-:Y:S01]  /*4050*/  BSSY B1, `(.L_x_37) ;  /* 0x0000013000017945 */ /* 0x000fe20003800000 */
[----:B------:R-:W-:Y:S02]  /*4060*/  IADD3 R31, P1, R29, 0x8, RZ ;  /* 0x000000081d1f7810 */ /* 0x000fe40007f3e0ff */
[----:B------:R-:W-:-:S03]  /*4070*/  F2FP.F16.E4M3.UNPACK_B R5, R5 ;  /* 0x00000005ff05723e */ /* 0x000fc600020006ff */
[----:B------:R-:W-:Y:S01]  /*4080*/  IMAD.X R26, RZ, RZ, R7, P1 ;  /* 0x000000ffff1a7224 */ /* 0x000fe200008e0607 */
[----:B------:R-:W-:Y:S01]  /*4090*/  ISETP.GE.AND P1, PT, R28, 0x9, PT ;  /* 0x000000091c00780c */ /* 0x000fe20003f26270 */
[----:B------:R-:W-:Y:S02]  /*40a0*/  HADD2.F32 R5, -RZ, R5.H0_H0 ;  /* 0x20000005ff057230 */ /* 0x000fe40000004100 */
[----:B------:R-:W-:Y:S01]  /*40b0*/  IMAD R30, R26, UR6, RZ ;  /* 0x000000061a1e7c24 */ /* 0x000fe2000f8e02ff */
[----:B------:R-:W-:Y:S01]  /*40c0*/  ISETP.LT.OR P5, PT, R25, 0x1, !P1 ;  /* 0x000000011900780c */ /* 0x000fe20004fa1670 */
[----:B-1----:R-:W-:-:S04]  /*40d0*/  IMAD.WIDE.U32 R26, R31, UR6, R16 ;  /* 0x000000061f1a7c25 */ /* 0x002fc8000f8e0010 */
[----:B------:R-:W-:Y:S01]  /*40e0*/  FMUL R5, R5, R164 ;  /* 0x000000a405057220 */ /* 0x000fe20000400000 */
[----:B------:R-:W-:-:S03]  /*40f0*/  IMAD R31, R31, UR7, R30 ;  /* 0x000000071f1f7c24 */ /* 0x000fc6000f8e021e */
[----:B------:R-:W-:Y:S01]  /*4100*/  FFMA R5, R212, R165, R5 ;  /* 0x000000a5d4057223 */ /* 0x000fe20000000005 */
[----:B------:R-:W-:-:S04]  /*4110*/  IADD3 R26, P4, R26, UR10, RZ ;  /* 0x0000000a1a1a7c10 */ /* 0x000fc8000ff9e0ff */
[----:B------:R-:W-:Y:S02]  /*4120*/  F2FP.SATFINITE.E4M3.F32.PACK_AB_MERGE_C R33, RZ, R5, RZ ;  /* 0x00000005ff21723e */ /* 0x000fe400048070ff */
[----:B------:R-:W-:Y:S02]  /*4130*/  IADD3.X R27, R27, UR11, R31, P4, !PT ;  /* 0x0000000b1b1b7c10 */ /* 0x000fe4000a7fe41f */
[----:B------:R-:W-:Y:S01]  /*4140*/  PRMT R5, RZ, 0x7610, R5 ;  /* 0x00007610ff057816 */ /* 0x000fe20000000005 */
[----:B------:R1:W-:Y:S01]  /*4150*/  @!P2 STG.E.U8 desc[UR20][R8.64+0x1], R33 ;  /* 0x000001210800a986 */ /* 0x0003e2000c101114 */
[----:B------:R-:W-:Y:S05]  /*4160*/  @P5 BRA `(.L_x_38) ;  /* 0x0000000000045947 */ /* 0x000fea0003800000 */
[----:B------:R3:W5:Y:S02]  /*4170*/  LDG.E.U8 R5, desc[UR20][R26.64] ;  /* 0x000000141a057981 */ /* 0x000764000c1e1100 */
.L_x_38:
[----:B------:R-:W-:Y:S05]  /*4180*/  BSYNC B1 ;  /* 0x0000000000017941 */ /* 0x000fea0003800000 */
.L_x_37:
[----:B-----5:R-:W-:Y:S01]  /*4190*/  LOP3.LUT R5, R5, 0xff, RZ, 0xc0, !PT ;  /* 0x000000ff05057812 */ /* 0x020fe200078ec0ff */
[----:B------:R-:W-:Y:S01]  /*41a0*/  BSSY B1, `(.L_x_39) ;  /* 0x000000b000017945 */ /* 0x000fe20003800000 */
[----:B------:R-:W-:Y:S02]  /*41b0*/  ISETP.LT.OR P2, PT, R25, 0x2, !P1 ;  /* 0x000000021900780c */ /* 0x000fe40004f41670 */
[----:B------:R-:W-:-:S05]  /*41c0*/  F2FP.F16.E4M3.UNPACK_B R5, R5 ;  /* 0x00000005ff05723e */ /* 0x000fca00020006ff */
[----:B------:R-:W-:-:S05]  /*41d0*/  HADD2.F32 R5, -RZ, R5.H0_H0 ;  /* 0x20000005ff057230 */ /* 0x000fca0000004100 */
[----:B------:R-:W-:Y:S01]  /*41e0*/  FMUL R30, R5, R164 ;  /* 0x000000a4051e7220 */ /* 0x000fe20000400000 */
[----:B------:R-:W-:-:S03]  /*41f0*/  PRMT R5, RZ, 0x7610, R5 ;  /* 0x00007610ff057816 */ /* 0x000fc60000000005 */
[----:B------:R-:W-:-:S05]  /*4200*/  FFMA R30, R211, R165, R30 ;  /* 0x000000a5d31e7223 */ /* 0x000fca000000001e */
[----:B------:R-:W-:-:S05]  /*4210*/  F2FP.SATFINITE.E4M3.F32.PACK_AB_MERGE_C R31, RZ, R30, RZ ;  /* 0x0000001eff1f723e */ /* 0x000fca00048070ff */
[----:B------:R4:W-:Y:S01]  /*4220*/  @!P5 STG.E.U8 desc[UR20][R10.64], R31 ;  /* 0x0000001f0a00d986 */ /* 0x0009e2000c101114 */
[----:B------:R-:W-:Y:S05]  /*4230*/  @P2 BRA `(.L_x_40) ;  /* 0x0000000000042947 */ /* 0x000fea0003800000 */
[----:B------:R0:W5:Y:S02]  /*4240*/  LDG.E.U8 R5, desc[UR20][R26.64+0x1] ;  /* 0x000001141a057981 */ /* 0x000164000c1e1100 */
.L_x_40:
[----:B------:R-:W-:Y:S05]  /*4250*/  BSYNC B1 ;  /* 0x0000000000017941 */ /* 0x000fea0003800000 */
.L_x_39:
[----:B-----5:R-:W-:Y:S01]  /*4260*/  LOP3.LUT R5, R5, 0xff, RZ, 0xc0, !PT ;  /* 0x000000ff05057812 */ /* 0x020fe200078ec0ff */
[----:B------:R-:W-:Y:S01]  /*4270*/  BSSY B1, `(.L_x_41) ;  /* 0x000000b000017945 */ /* 0x000fe20003800000 */
[----:B------:R-:W-:Y:S02]  /*4280*/  ISETP.LT.OR P4, PT, R25, 0x9, !P0 ;  /* 0x000000091900780c */ /* 0x000fe40004781670 */
[----:B------:R-:W-:-:S05]  /*4290*/  F2FP.F16.E4M3.UNPACK_B R5, R5 ;  /* 0x00000005ff05723e */ /* 0x000fca00020006ff */
[----:B------:R-:W-:-:S05]  /*42a0*/  HADD2.F32 R5, -RZ, R5.H0_H0 ;  /* 0x20000005ff057230 */ /* 0x000fca0000004100 */
[----:B------:R-:W-:-:S04]  /*42b0*/  FMUL R5, R5, R164 ;  /* 0x000000a405057220 */ /* 0x000fc80000400000 */
[----:B------:R-:W-:-:S05]  /*42c0*/  FFMA R5, R210, R165, R5 ;  /* 0x000000a5d2057223 */ /* 0x000fca0000000005 */
[----:B----4-:R-:W-:Y:S02]  /*42d0*/  F2FP.SATFINITE.E4M3.F32.PACK_AB_MERGE_C R31, RZ, R5, RZ ;  /* 0x00000005ff1f723e */ /* 0x010fe400048070ff */
[----:B------:R-:W-:-:S03]  /*42e0*/  PRMT R5, RZ, 0x7610, R5 ;  /* 0x00007610ff057816 */ /* 0x000fc60000000005 */
[----:B------:R4:W-:Y:S01]  /*42f0*/  @!P2 STG.E.U8 desc[UR20][R10.64+0x1], R31 ;  /* 0x0000011f0a00a986 */ /* 0x0009e2000c101114 */
[----:B------:R-:W-:Y:S05]  /*4300*/  @P4 BRA `(.L_x_42) ;  /* 0x0000000000044947 */ /* 0x000fea0003800000 */
[----:B------:R0:W5:Y:S02]  /*4310*/  LDG.E.U8 R5, desc[UR20][R18.64+0x8] ;  /* 0x0000081412057981 */ /* 0x000164000c1e1100 */
.L_x_42:
[----:B------:R-:W-:Y:S05]  /*4320*/  BSYNC B1 ;  /* 0x0000000000017941 */ /* 0x000fea0003800000 */
.L_x_41:
        /* <DEDUP_REMOVED lines=8> */
[----:B----4-:R-:W-:-:S05]  /*43b0*/  F2FP.SATFINITE.E4M3.F32.PACK_AB_MERGE_C R31, RZ, R30, RZ ;  /* 0x0000001eff1f723e */ /* 0x010fca00048070ff */
[----:B------:R4:W-:Y:S01]  /*43c0*/  @!P4 STG.E.U8 desc[UR20][R8.64+0x8], R31 ;  /* 0x0000081f0800c986 */ /* 0x0009e2000c101114 */
[----:B------:R-:W-:Y:S05]  /*43d0*/  @P2 BRA `(.L_x_44) ;  /* 0x0000000000042947 */ /* 0x000fea0003800000 */
[----:B------:R0:W5:Y:S02]  /*43e0*/  LDG.E.U8 R5, desc[UR20][R18.64+0x9] ;  /* 0x0000091412057981 */ /* 0x000164000c1e1100 */
.L_x_44:
[----:B------:R-:W-:Y:S05]  /*43f0*/  BSYNC B1 ;  /* 0x0000000000017941 */ /* 0x000fea0003800000 */
.L_x_43:
        /* <DEDUP_REMOVED lines=12> */
.L_x_46:
[----:B------:R-:W-:Y:S05]  /*44c0*/  BSYNC B1 ;  /* 0x0000000000017941 */ /* 0x000fea0003800000 */
.L_x_45:
        /* <DEDUP_REMOVED lines=12> */
.L_x_48:
[----:B------:R-:W-:Y:S05]  /*4590*/  BSYNC B1 ;  /* 0x0000000000017941 */ /* 0x000fea0003800000 */
.L_x_47:
        /* <DEDUP_REMOVED lines=12> */
.L_x_50:
[----:B------:R-:W-:Y:S05]  /*4660*/  BSYNC B1 ;  /* 0x0000000000017941 */ /* 0x000fea0003800000 */
.L_x_49:
        /* <DEDUP_REMOVED lines=12> */
.L_x_52:
[----:B------:R-:W-:Y:S05]  /*4730*/  BSYNC B1 ;  /* 0x0000000000017941 */ /* 0x000fea0003800000 */
.L_x_51:
        /* <DEDUP_REMOVED lines=12> */
.L_x_54:
[----:B------:R-:W-:Y:S05]  /*4800*/  BSYNC B1 ;  /* 0x0000000000017941 */ /* 0x000fea0003800000 */
.L_x_53:
        /* <DEDUP_REMOVED lines=12> */
.L_x_56:
[----:B------:R-:W-:Y:S05]  /*48d0*/  BSYNC B1 ;  /* 0x0000000000017941 */ /* 0x000fea0003800000 */
.L_x_55:
        /* <DEDUP_REMOVED lines=12> */
.L_x_58:
[----:B------:R-:W-:Y:S05]  /*49a0*/  BSYNC B1 ;  /* 0x0000000000017941 */ /* 0x000fea0003800000 */
.L_x_57:
        /* <DEDUP_REMOVED lines=12> */
.L_x_60:
[----:B------:R-:W-:Y:S05]  /*4a70*/  BSYNC B1 ;  /* 0x0000000000017941 */ /* 0x000fea0003800000 */
.L_x_59:
        /* <DEDUP_REMOVED lines=12> */
.L_x_62:
[----:B------:R-:W-:Y:S05]  /*4b40*/  BSYNC B1 ;  /* 0x0000000000017941 */ /* 0x000fea0003800000 */
.L_x_61:
        /* <DEDUP_REMOVED lines=12> */
.L_x_64:
[----:B------:R-:W-:Y:S05]  /*4c10*/  BSYNC B1 ;  /* 0x0000000000017941 */ /* 0x000fea0003800000 */
.L_x_63:
        /* <DEDUP_REMOVED lines=12> */
.L_x_66:
[----:B------:R-:W-:Y:S05]  /*4ce0*/  BSYNC B1 ;  /* 0x0000000000017941 */ /* 0x000fea0003800000 */
.L_x_65:
        /* <DEDUP_REMOVED lines=12> */
.L_x_68:
[----:B------:R-:W-:Y:S05]  /*4db0*/  BSYNC B1 ;  /* 0x0000000000017941 */ /* 0x000fea0003800000 */
.L_x_67:
        /* <DEDUP_REMOVED lines=12> */
.L_x_70:
[----:B------:R-:W-:Y:S05]  /*4e80*/  BSYNC B1 ;  /* 0x0000000000017941 */ /* 0x000fea0003800000 */
.L_x_69:
        /* <DEDUP_REMOVED lines=12> */
.L_x_72:
[----:B------:R-:W-:Y:S05]  /*4f50*/  BSYNC B1 ;  /* 0x0000000000017941 */ /* 0x000fea0003800000 */
.L_x_71:
        /* <DEDUP_REMOVED lines=12> */
.L_x_74:
[----:B------:R-:W-:Y:S05]  /*5020*/  BSYNC B1 ;  /* 0x0000000000017941 */ /* 0x000fea0003800000 */
.L_x_73:
        /* <DEDUP_REMOVED lines=12> */
.L_x_76:
[----:B------:R-:W-:Y:S05]  /*50f0*/  BSYNC B1 ;  /* 0x0000000000017941 */ /* 0x000fea0003800000 */
.L_x_75:
        /* <DEDUP_REMOVED lines=12> */
.L_x_78:
[----:B------:R-:W-:Y:S05]  /*51c0*/  BSYNC B1 ;  /* 0x0000000000017941 */ /* 0x000fea0003800000 */
.L_x_77:
        /* <DEDUP_REMOVED lines=12> */
.L_x_80:
[----:B------:R-:W-:Y:S05]  /*5290*/  BSYNC B1 ;  /* 0x0000000000017941 */ /* 0x000fea0003800000 */
.L_x_79:
        /* <DEDUP_REMOVED lines=12> */
.L_x_82:
[----:B------:R-:W-:Y:S05]  /*5360*/  BSYNC B1 ;  /* 0x0000000000017941 */ /* 0x000fea0003800000 */
.L_x_81:
        /* <DEDUP_REMOVED lines=12> */
.L_x_84:
[----:B------:R-:W-:Y:S05]  /*5430*/  BSYNC B1 ;  /* 0x0000000000017941 */ /* 0x000fea0003800000 */
.L_x_83:
        /* <DEDUP_REMOVED lines=12> */
.L_x_86:
[----:B------:R-:W-:Y:S05]  /*5500*/  BSYNC B1 ;  /* 0x0000000000017941 */ /* 0x000fea0003800000 */
.L_x_85:
        /* <DEDUP_REMOVED lines=12> */
.L_x_88:
[----:B------:R-:W-:Y:S05]  /*55d0*/  BSYNC B1 ;  /* 0x0000000000017941 */ /* 0x000fea0003800000 */
.L_x_87:
        /* <DEDUP_REMOVED lines=12> */
.L_x_90:
[----:B------:R-:W-:Y:S05]  /*56a0*/  BSYNC B1 ;  /* 0x0000000000017941 */ /* 0x000fea0003800000 */
.L_x_89:
        /* <DEDUP_REMOVED lines=12> */
.L_x_92:
[----:B------:R-:W-:Y:S05]  /*5770*/  BSYNC B1 ;  /* 0x0000000000017941 */ /* 0x000fea0003800000 */
.L_x_91:
        /* <DEDUP_REMOVED lines=12> */
.L_x_94:
[----:B------:R-:W-:Y:S05]  /*5840*/  BSYNC B1 ;  /* 0x0000000000017941 */ /* 0x000fea0003800000 */
.L_x_93:
        /* <DEDUP_REMOVED lines=12> */
.L_x_96:
[----:B------:R-:W-:Y:S05]  /*5910*/  BSYNC B1 ;  /* 0x0000000000017941 */ /* 0x000fea0003800000 */
.L_x_95:
        /* <DEDUP_REMOVED lines=12> */
.L_x_98:
[----:B------:R-:W-:Y:S05]  /*59e0*/  BSYNC B1 ;  /* 0x0000000000017941 */ /* 0x000fea0003800000 */
.L_x_97:
        /* <DEDUP_REMOVED lines=12> */
.L_x_100:
[----:B------:R-:W-:Y:S05]  /*5ab0*/  BSYNC B1 ;  /* 0x0000000000017941 */ /* 0x000fea0003800000 */
.L_x_99:
        /* <DEDUP_REMOVED lines=12> */
.L_x_102:
[----:B------:R-:W-:Y:S05]  /*5b80*/  BSYNC B1 ;  /* 0x0000000000017941 */ /* 0x000fea0003800000 */
.L_x_101:
        /* <DEDUP_REMOVED lines=12> */
.L_x_104:
[----:B------:R-:W-:Y:S05]  /*5c50*/  BSYNC B1 ;  /* 0x0000000000017941 */ /* 0x000fea0003800000 */
.L_x_103:
        /* <DEDUP_REMOVED lines=12> */
.L_x_106:
[----:B------:R-:W-:Y:S05]  /*5d20*/  BSYNC B1 ;  /* 0x0000000000017941 */ /* 0x000fea0003800000 */
.L_x_105:
        /* <DEDUP_REMOVED lines=12> */
.L_x_108:
[----:B------:R-:W-:Y:S05]  /*5df0*/  BSYNC B1 ;  /* 0x0000000000017941 */ /* 0x000fea0003800000 */
.L_x_107:
        /* <DEDUP_REMOVED lines=12> */
.L_x_110:
[----:B------:R-:W-:Y:S05]  /*5ec0*/  BSYNC B1 ;  /* 0x0000000000017941 */ /* 0x000fea0003800000 */
.L_x_109:
        /* <DEDUP_REMOVED lines=12> */
.L_x_112:
[----:B------:R-:W-:Y:S05]  /*5f90*/  BSYNC B1 ;  /* 0x0000000000017941 */ /* 0x000fea0003800000 */
.L_x_111:
        /* <DEDUP_REMOVED lines=12> */
.L_x_114:
[----:B------:R-:W-:Y:S05]  /*6060*/  BSYNC B1 ;  /* 0x0000000000017941 */ /* 0x000fea0003800000 */
.L_x_113:
        /* <DEDUP_REMOVED lines=12> */
.L_x_116:
[----:B------:R-:W-:Y:S05]  /*6130*/  BSYNC B1 ;  /* 0x0000000000017941 */ /* 0x000fea0003800000 */
.L_x_115:
        /* <DEDUP_REMOVED lines=12> */
.L_x_118:
[----:B------:R-:W-:Y:S05]  /*6200*/  BSYNC B1 ;  /* 0x0000000000017941 */ /* 0x000fea0003800000 */
.L_x_117:
        /* <DEDUP_REMOVED lines=12> */
.L_x_120:
[----:B------:R-:W-:Y:S05]  /*62d0*/  BSYNC B1 ;  /* 0x0000000000017941 */ /* 0x000fea0003800000 */
.L_x_119:
        /* <DEDUP_REMOVED lines=12> */
.L_x_122:
[----:B------:R-:W-:Y:S05]  /*63a0*/  BSYNC B1 ;  /* 0x0000000000017941 */ /* 0x000fea0003800000 */
.L_x_121:
        /* <DEDUP_REMOVED lines=12> */
.L_x_124:
[----:B------:R-:W-:Y:S05]  /*6470*/  BSYNC B1 ;  /* 0x0000000000017941 */ /* 0x000fea0003800000 */
.L_x_123:
[----:B-----5:R-:W-:Y:S01]  /*6480*/  LOP3.LUT R5, R5, 0xff, RZ, 0xc0, !PT ;  /* 0x000000ff05057812 */ /* 0x020fe200078ec0ff */
[----:B------:R-:W-:Y:S01]  /*6490*/  BSSY B1, `(.L_x_125) ;  /* 0x000000b000017945 */ /* 0x000fe20003800000 */
[----:B------:R-:W-:Y:S02]  /*64a0*/  ISETP.LT.OR P2, PT, R25, 0x59, !P1 ;  /* 0x000000591900780c */ /* 0x000fe40004f41670 */
[----:B------:R-:W-:-:S05]  /*64b0*/  F2FP.F16.E4M3.UNPACK_B R5, R5 ;  /* 0x00000005ff05723e */ /* 0x000fca00020006ff */
[----:B------:R-:W-:-:S05]  /*64c0*/  HADD2.F32 R5, -RZ, R5.H0_H0 ;  /* 0x20000005ff057230 */ /* 0x000fca0000004100 */
[----:B------:R-:W-:-:S04]  /*64d0*/  FMUL R5, R5, R164 ;  /* 0x000000a405057220 */ /* 0x000fc80000400000 */
[----:B------:R-:W-:-:S05]  /*64e0*/  FFMA R5, R168, R165, R5 ;  /* 0x000000a5a8057223 */ /* 0x000fca0000000005 */
[----:B0-2---:R-:W-:Y:S02]  /*64f0*/  F2FP.SATFINITE.E4M3.F32.PACK_AB_MERGE_C R19, RZ, R5, RZ ;  /* 0x00000005ff13723e */ /* 0x005fe400048070ff */
[----:B------:R-:W-:-:S03]  /*6500*/  PRMT R5, RZ, 0x7610, R5 ;  /* 0x00007610ff057816 */ /* 0x000fc60000000005 */
[----:B------:R0:W-:Y:S01]  /*6510*/  @!P0 STG.E.U8 desc[UR20][R8.64+0x59], R19 ;  /* 0x0000591308008986 */ /* 0x0001e2000c101114 */
[----:B------:R-:W-:Y:S05]  /*6520*/  @P2 BRA `(.L_x_126) ;  /* 0x0000000000042947 */ /* 0x000fea0003800000 */
[----:B------:R2:W5:Y:S02]  /*6530*/  LDG.E.U8 R5, desc[UR20][R26.64+0x58] ;  /* 0x000058141a057981 */ /* 0x000564000c1e1100 */
.L_x_126:
[----:B------:R-:W-:Y:S05]  /*6540*/  BSYNC B1 ;  /* 0x0000000000017941 */ /* 0x000fea0003800000 */
.L_x_125:
[----:B-----5:R-:W-:Y:S01]  /*6550*/  LOP3.LUT R5, R5, 0xff, RZ, 0xc0, !PT ;  /* 0x000000ff05057812 */ /* 0x020fe200078ec0ff */
[----:B------:R-:W-:Y:S01]  /*6560*/  BSSY B1, `(.L_x_127) ;  /* 0x000000b000017945 */ /* 0x000fe20003800000 */
[----:B------:R-:W-:Y:S02]  /*6570*/  ISETP.LT.OR P1, PT, R25, 0x5a, !P1 ;  /* 0x0000005a1900780c */ /* 0x000fe40004f21670 */
[----:B------:R-:W-:-:S05]  /*6580*/  F2FP.F16.E4M3.UNPACK_B R5, R5 ;  /* 0x00000005ff05723e */ /* 0x000fca00020006ff */
[----:B------:R-:W-:-:S05]  /*6590*/  HADD2.F32 R5, -RZ, R5.H0_H0 ;  /* 0x20000005ff057230 */ /* 0x000fca0000004100 */
[----:B01--4-:R-:W-:Y:S01]  /*65a0*/  FMUL R8, R5, R164 ;  /* 0x000000a405087220 */ /* 0x013fe20000400000 */
[----:B------:R-:W-:-:S03]  /*65b0*/  PRMT R5, RZ, 0x7610, R5 ;  /* 0x00007610ff057816 */ /* 0x000fc60000000005 */
[----:B------:R-:W-:-:S05]  /*65c0*/  FFMA R8, R167, R165, R8 ;  /* 0x000000a5a7087223 */ /* 0x000fca0000000008 */
[----:B------:R-:W-:-:S05]  /*65d0*/  F2FP.SATFINITE.E4M3.F32.PACK_AB_MERGE_C R9, RZ, R8, RZ ;  /* 0x00000008ff09723e */ /* 0x000fca00048070ff */
[----:B------:R0:W-:Y:S01]  /*65e0*/  @!P2 STG.E.U8 desc[UR20][R10.64+0x58], R9 ;  /* 0x000058090a00a986 */ /* 0x0001e2000c101114 */
[----:B------:R-:W-:Y:S05]  /*65f0*/  @P1 BRA `(.L_x_128) ;  /* 0x0000000000041947 */ /* 0x000fea0003800000 */
[----:B------:R1:W5:Y:S02]  /*6600*/  LDG.E.U8 R5, desc[UR20][R26.64+0x59] ;  /* 0x000059141a057981 */ /* 0x000364000c1e1100 */
.L_x_128:
[----:B------:R-:W-:Y:S05]  /*6610*/  BSYNC B1 ;  /* 0x0000000000017941 */ /* 0x000fea0003800000 */
.L_x_127:
        /* <DEDUP_REMOVED lines=9> */
[----:B0-----:R-:W-:-:S04]  /*66b0*/  IMAD.WIDE.U32 R8, R19, UR6, R16 ;  /* 0x0000000613087c25 */ /* 0x001fc8000f8e0010 */
[----:B------:R-:W-:Y:S01]  /*66c0*/  FMUL R5, R5, R164 ;  /* 0x000000a405057220 */ /* 0x000fe20000400000 */
[----:B------:R-:W-:-:S03]  /*66d0*/  IMAD R19, R19, UR7, R18 ;  /* 0x0000000713137c24 */ /* 0x000fc6000f8e0212 */
[----:B------:R-:W-:Y:S01]  /*66e0*/  FFMA R5, R166, R165, R5 ;  /* 0x000000a5a6057223 */ /* 0x000fe20000000005 */
[----:B------:R-:W-:-:S04]  /*66f0*/  IADD3 R8, P2, R8, UR10, RZ ;  /* 0x0000000a08087c10 */ /* 0x000fc8000ff5e0ff */
[----:B-123--:R-:W-:Y:S02]  /*6700*/  F2FP.SATFINITE.E4M3.F32.PACK_AB_MERGE_C R27, RZ, R5, RZ ;  /* 0x00000005ff1b723e */ /* 0x00efe400048070ff */
[----:B------:R-:W-:Y:S02]  /*6710*/  IADD3.X R9, R9, UR11, R19, P2, !PT ;  /* 0x0000000b09097c10 */ /* 0x000fe400097fe413 */
[----:B------:R-:W-:Y:S01]  /*6720*/  PRMT R5, RZ, 0x7610, R5 ;  /* 0x00007610ff057816 */ /* 0x000fe20000000005 */
[----:B------:R0:W-:Y:S01]  /*6730*/  @!P1 STG.E.U8 desc[UR20][R10.64+0x59], R27 ;  /* 0x0000591b0a009986 */ /* 0x0001e2000c101114 */
[----:B------:R-:W-:Y:S05]  /*6740*/  @P4 BRA `(.L_x_130) ;  /* 0x0000000000044947 */ /* 0x000fea0003800000 */
[----:B------:R1:W5:Y:S02]  /*6750*/  LDG.E.U8 R5, desc[UR20][R8.64] ;  /* 0x0000001408057981 */ /* 0x000364000c1e1100 */
.L_x_130:
[----:B------:R-:W-:Y:S05]  /*6760*/  BSYNC B1 ;  /* 0x0000000000017941 */ /* 0x000fea0003800000 */
.L_x_129:
[----:B-----5:R-:W-:Y:S01]  /*6770*/  LOP3.LUT R5, R5, 0xff, RZ, 0xc0, !PT ;  /* 0x000000ff05057812 */ /* 0x020fe200078ec0ff */
[----:B------:R-:W-:Y:S01]  /*6780*/  BSSY B1, `(.L_x_131) ;  /* 0x000000b000017945 */ /* 0x000fe20003800000 */
[----:B------:R-:W-:Y:S02]  /*6790*/  ISETP.LT.OR P2, PT, R25, 0x2, !P0 ;  /* 0x000000021900780c */ /* 0x000fe40004741670 */
[----:B------:R-:W-:-:S05]  /*67a0*/  F2FP.F16.E4M3.UNPACK_B R5, R5 ;  /* 0x00000005ff05723e */ /* 0x000fca00020006ff */
[----:B------:R-:W-:-:S05]  /*67b0*/  HADD2.F32 R5, -RZ, R5.H0_H0 ;  /* 0x20000005ff057230 */ /* 0x000fca0000004100 */
[----:B0-----:R-:W-:Y:S01]  /*67c0*/  FMUL R10, R5, R164 ;  /* 0x000000a4050a7220 */ /* 0x001fe20000400000 */
[----:B------:R-:W-:-:S03]  /*67d0*/  PRMT R5, RZ, 0x7610, R5 ;  /* 0x00007610ff057816 */ /* 0x000fc60000000005 */
[----:B------:R-:W-:-:S05]  /*67e0*/  FFMA R10, R21, R165, R10 ;  /* 0x000000a5150a7223 */ /* 0x000fca000000000a */
[----:B------:R-:W-:-:S05]  /*67f0*/  F2FP.SATFINITE.E4M3.F32.PACK_AB_MERGE_C R11, RZ, R10, RZ ;  /* 0x0000000aff0b723e */ /* 0x000fca00048070ff */
[----:B------:R0:W-:Y:S01]  /*6800*/  @!P4 STG.E.U8 desc[UR20][R14.64], R11 ;  /* 0x0000000b0e00c986 */ /* 0x0001e2000c101114 */
[----:B------:R-:W-:Y:S05]  /*6810*/  @P2 BRA `(.L_x_132) ;  /* 0x0000000000042947 */ /* 0x000fea0003800000 */
[----:B------:R2:W5:Y:S02]  /*6820*/  LDG.E.U8 R5, desc[UR20][R8.64+0x1] ;  /* 0x0000011408057981 */ /* 0x000564000c1e1100 */
.L_x_132:
[----:B------:R-:W-:Y:S05]  /*6830*/  BSYNC B1 ;  /* 0x0000000000017941 */ /* 0x000fea0003800000 */
.L_x_131:
        /* <DEDUP_REMOVED lines=9> */
[----:B------:R-:W-:-:S04]  /*68d0*/  IMAD.WIDE.U32 R16, R29, UR6, R16 ;  /* 0x000000061d107c25 */ /* 0x000fc8000f8e0010 */
[----:B------:R-:W-:Y:S01]  /*68e0*/  FMUL R5, R5, R164 ;  /* 0x000000a405057220 */ /* 0x000fe20000400000 */
[----:B------:R-:W-:-:S03]  /*68f0*/  IMAD R29, R29, UR7, R6 ;  /* 0x000000071d1d7c24 */ /* 0x000fc6000f8e0206 */
[----:B------:R-:W-:Y:S01]  /*6900*/  FFMA R5, R20, R165, R5 ;  /* 0x000000a514057223 */ /* 0x000fe20000000005 */
[----:B------:R-:W-:-:S04]  /*6910*/  IADD3 R6, P4, R16, UR10, RZ ;  /* 0x0000000a10067c10 */ /* 0x000fc8000ff9e0ff */
[----:B0-----:R-:W-:Y:S02]  /*6920*/  F2FP.SATFINITE.E4M3.F32.PACK_AB_MERGE_C R11, RZ, R5, RZ ;  /* 0x00000005ff0b723e */ /* 0x001fe400048070ff */
[----:B------:R-:W-:Y:S02]  /*6930*/  IADD3.X R7, R17, UR11, R29, P4, !PT ;  /* 0x0000000b11077c10 */ /* 0x000fe4000a7fe41d */
[----:B------:R-:W-:Y:S01]  /*6940*/  PRMT R5, RZ, 0x7610, R5 ;  /* 0x00007610ff057816 */ /* 0x000fe20000000005 */
[----:B------:R0:W-:Y:S01]  /*6950*/  @!P2 STG.E.U8 desc[UR20][R14.64+0x1], R11 ;  /* 0x0000010b0e00a986 */ /* 0x0001e2000c101114 */
[----:B------:R-:W-:Y:S05]  /*6960*/  @P5 BRA `(.L_x_134) ;  /* 0x0000000000045947 */ /* 0x000fea0003800000 */
[----:B------:R3:W5:Y:S02]  /*6970*/  LDG.E.U8 R5, desc[UR20][R6.64] ;  /* 0x0000001406057981 */ /* 0x000764000c1e1100 */
.L_x_134:
[----:B------:R-:W-:Y:S05]  /*6980*/  BSYNC B1 ;  /* 0x0000000000017941 */ /* 0x000fea0003800000 */
.L_x_133:
        /* <DEDUP_REMOVED lines=8> */
[----:B0-----:R-:W-:-:S05]  /*6a10*/  F2FP.SATFINITE.E4M3.F32.PACK_AB_MERGE_C R11, RZ, R10, RZ ;  /* 0x0000000aff0b723e */ /* 0x001fca00048070ff */
[----:B------:R0:W-:Y:S01]  /*6a20*/  @!P5 STG.E.U8 desc[UR20][R12.64], R11 ;  /* 0x0000000b0c00d986 */ /* 0x0001e2000c101114 */
[----:B------:R-:W-:Y:S05]  /*6a30*/  @P2 BRA `(.L_x_136) ;  /* 0x0000000000042947 */ /* 0x000fea0003800000 */
[----:B------:R4:W5:Y:S02]  /*6a40*/  LDG.E.U8 R5, desc[UR20][R6.64+0x1] ;  /* 0x0000011406057981 */ /* 0x000964000c1e1100 */
.L_x_136:
[----:B------:R-:W-:Y:S05]  /*6a50*/  BSYNC B1 ;  /* 0x0000000000017941 */ /* 0x000fea0003800000 */
.L_x_135:
[----:B-----5:R-:W-:Y:S01]  /*6a60*/  LOP3.LUT R5, R5, 0xff, RZ, 0xc0, !PT ;  /* 0x000000ff05057812 */ /* 0x020fe200078ec0ff */
[----:B------:R-:W-:Y:S01]  /*6a70*/  BSSY B1, `(.L_x_137) ;  /* 0x000000b000017945 */ /* 0x000fe20003800000 */
[----:B------:R-:W-:Y:S02]  /*6a80*/  ISETP.LT.OR P4, PT, R25, 0x9, !P0 ;  /* 0x000000091900780c */ /* 0x000fe40004781670 */
[----:B------:R-:W-:-:S05]  /*6a90*/  F2FP.F16.E4M3.UNPACK_B R5, R5 ;  /* 0x00000005ff05723e */ /* 0x000fca00020006ff */
[----:B------:R-:W-:-:S05]  /*6aa0*/  HADD2.F32 R5, -RZ, R5.H0_H0 ;  /* 0x20000005ff057230 */ /* 0x000fca0000004100 */
[----:B------:R-:W-:-:S04]  /*6ab0*/  FMUL R5, R5, R164 ;  /* 0x000000a405057220 */ /* 0x000fc80000400000 */
[----:B------:R-:W-:-:S05]  /*6ac0*/  FFMA R5, R22, R165, R5 ;  /* 0x000000a516057223 */ /* 0x000fca0000000005 */
[----:B0-----:R-:W-:Y:S02]  /*6ad0*/  F2FP.SATFINITE.E4M3.F32.PACK_AB_MERGE_C R11, RZ, R5, RZ ;  /* 0x00000005ff0b723e */ /* 0x001fe400048070ff */
[----:B------:R-:W-:-:S03]  /*6ae0*/  PRMT R5, RZ, 0x7610, R5 ;  /* 0x00007610ff057816 */ /* 0x000fc60000000005 */
[----:B------:R0:W-:Y:S01]  /*6af0*/  @!P2 STG.E.U8 desc[UR20][R12.64+0x1], R11 ;  /* 0x0000010b0c00a986 */ /* 0x0001e2000c101114 */
[----:B------:R-:W-:Y:S05]  /*6b00*/  @P4 BRA `(.L_x_138) ;  /* 0x0000000000044947 */ /* 0x000fea0003800000 */
[----:B------:R0:W5:Y:S02]  /*6b10*/  LDG.E.U8 R5, desc[UR20][R8.64+0x8] ;  /* 0x0000081408057981 */ /* 0x000164000c1e1100 */
.L_x_138:
[----:B------:R-:W-:Y:S05]  /*6b20*/  BSYNC B1 ;  /* 0x0000000000017941 */ /* 0x000fea0003800000 */
.L_x_137:
        /* <DEDUP_REMOVED lines=12> */
.L_x_140:
[----:B------:R-:W-:Y:S05]  /*6bf0*/  BSYNC B1 ;  /* 0x0000000000017941 */ /* 0x000fea0003800000 */
.L_x_139:
        /* <DEDUP_REMOVED lines=12> */
.L_x_142:
[----:B------:R-:W-:Y:S05]  /*6cc0*/  BSYNC B1 ;  /* 0x0000000000017941 */ /* 0x000fea0003800000 */
.L_x_141:
        /* <DEDUP_REMOVED lines=12> */
.L_x_144:
[----:B------:R-:W-:Y:S05]  /*6d90*/  BSYNC B1 ;  /* 0x0000000000017941 */ /* 0x000fea0003800000 */
.L_x_143:
        /* <DEDUP_REMOVED lines=12> */
.L_x_146:
[----:B------:R-:W-:Y:S05]  /*6e60*/  BSYNC B1 ;  /* 0x0000000000017941 */ /* 0x000fea0003800000 */
.L_x_145:
        /* <DEDUP_REMOVED lines=12> */
.L_x_148:
[----:B------:R-:W-:Y:S05]  /*6f30*/  BSYNC B1 ;  /* 0x0000000000017941 */ /* 0x000fea0003800000 */
.L_x_147:
        /* <DEDUP_REMOVED lines=12> */
.L_x_150:
[----:B------:R-:W-:Y:S05]  /*7000*/  BSYNC B1 ;  /* 0x0000000000017941 */ /* 0x000fea0003800000 */
.L_x_149:
        /* <DEDUP_REMOVED lines=12> */
.L_x_152:
[----:B------:R-:W-:Y:S05]  /*70d0*/  BSYNC B1 ;  /* 0x0000000000017941 */ /* 0x000fea0003800000 */
.L_x_151:
        /* <DEDUP_REMOVED lines=12> */
.L_x_154:
[----:B------:R-:W-:Y:S05]  /*71a0*/  BSYNC B1 ;  /* 0x0000000000017941 */ /* 0x000fea0003800000 */
.L_x_153:
        /* <DEDUP_REMOVED lines=12> */
.L_x_156:
[----:B------:R-:W-:Y:S05]  /*7270*/  BSYNC B1 ;  /* 0x0000000000017941 */ /* 0x000fea0003800000 */
.L_x_155:
        /* <DEDUP_REMOVED lines=12> */
.L_x_158:
[----:B------:R-:W-:Y:S05]  /*7340*/  BSYNC B1 ;  /* 0x0000000000017941 */ /* 0x000fea0003800000 */
.L_x_157:
        /* <DEDUP_REMOVED lines=12> */
.L_x_160:
[----:B------:R-:W-:Y:S05]  /*7410*/  BSYNC B1 ;  /* 0x0000000000017941 */ /* 0x000fea0003800000 */
.L_x_159:
        /* <DEDUP_REMOVED lines=12> */
.L_x_162:
[----:B------:R-:W-:Y:S05]  /*74e0*/  BSYNC B1 ;  /* 0x0000000000017941 */ /* 0x000fea0003800000 */
.L_x_161:
        /* <DEDUP_REMOVED lines=12> */
.L_x_164:
[----:B------:R-:W-:Y:S05]  /*75b0*/  BSYNC B1 ;  /* 0x0000000000017941 */ /* 0x000fea0003800000 */
.L_x_163:
        /* <DEDUP_REMOVED lines=12> */
.L_x_166:
[----:B------:R-:W-:Y:S05]  /*7680*/  BSYNC B1 ;  /* 0x0000000000017941 */ /* 0x000fea0003800000 */
.L_x_165:
        /* <DEDUP_REMOVED lines=12> */
.L_x_168:
[----:B------:R-:W-:Y:S05]  /*7750*/  BSYNC B1 ;  /* 0x0000000000017941 */ /* 0x000fea0003800000 */
.L_x_167:
        /* <DEDUP_REMOVED lines=12> */
.L_x_170:
[----:B------:R-:W-:Y:S05]  /*7820*/  BSYNC B1 ;  /* 0x0000000000017941 */ /* 0x000fea0003800000 */
.L_x_169:
        /* <DEDUP_REMOVED lines=12> */
.L_x_172:
[----:B------:R-:W-:Y:S05]  /*78f0*/  BSYNC B1 ;  /* 0x0000000000017941 */ /* 0x000fea0003800000 */
.L_x_171:
        /* <DEDUP_REMOVED lines=12> */
.L_x_174:
[----:B------:R-:W-:Y:S05]  /*79c0*/  BSYNC B1 ;  /* 0x0000000000017941 */ /* 0x000fea0003800000 */
.L_x_173:
        /* <DEDUP_REMOVED lines=12> */
.L_x_176:
[----:B------:R-:W-:Y:S05]  /*7a90*/  BSYNC B1 ;  /* 0x0000000000017941 */ /* 0x000fea0003800000 */
.L_x_175:
        /* <DEDUP_REMOVED lines=12> */
.L_x_178:
[----:B------:R-:W-:Y:S05]  /*7b60*/  BSYNC B1 ;  /* 0x0000000000017941 */ /* 0x000fea0003800000 */
.L_x_177:
        /* <DEDUP_REMOVED lines=12> */
.L_x_180:
[----:B------:R-:W-:Y:S05]  /*7c30*/  BSYNC B1 ;  /* 0x0000000000017941 */ /* 0x000fea0003800000 */
.L_x_179:
        /* <DEDUP_REMOVED lines=12> */
.L_x_182:
[----:B------:R-:W-:Y:S05]  /*7d00*/  BSYNC B1 ;  /* 0x0000000000017941 */ /* 0x000fea0003800000 */
.L_x_181:
        /* <DEDUP_REMOVED lines=12> */
.L_x_184:
[----:B------:R-:W-:Y:S05]  /*7dd0*/  BSYNC B1 ;  /* 0x0000000000017941 */ /* 0x000fea0003800000 */
.L_x_183:
        /* <DEDUP_REMOVED lines=12> */
.L_x_186:
[----:B------:R-:W-:Y:S05]  /*7ea0*/  BSYNC B1 ;  /* 0x0000000000017941 */ /* 0x000fea0003800000 */
.L_x_185:
        /* <DEDUP_REMOVED lines=12> */
.L_x_188:
[----:B------:R-:W-:Y:S05]  /*7f70*/  BSYNC B1 ;  /* 0x0000000000017941 */ /* 0x000fea0003800000 */
.L_x_187:
        /* <DEDUP_REMOVED lines=12> */
.L_x_190:
[----:B------:R-:W-:Y:S05]  /*8040*/  BSYNC B1 ;  /* 0x0000000000017941 */ /* 0x000fea0003800000 */
.L_x_189:
        /* <DEDUP_REMOVED lines=12> */
.L_x_192:
[----:B------:R-:W-:Y:S05]  /*8110*/  BSYNC B1 ;  /* 0x0000000000017941 */ /* 0x000fea0003800000 */
.L_x_191:
        /* <DEDUP_REMOVED lines=12> */
.L_x_194:
[----:B------:R-:W-:Y:S05]  /*81e0*/  BSYNC B1 ;  /* 0x0000000000017941 */ /* 0x000fea0003800000 */
.L_x_193:
        /* <DEDUP_REMOVED lines=12> */
.L_x_196:
[----:B------:R-:W-:Y:S05]  /*82b0*/  BSYNC B1 ;  /* 0x0000000000017941 */ /* 0x000fea0003800000 */
.L_x_195:
        /* <DEDUP_REMOVED lines=12> */
.L_x_198:
[----:B------:R-:W-:Y:S05]  /*8380*/  BSYNC B1 ;  /* 0x0000000000017941 */ /* 0x000fea0003800000 */
.L_x_197:
        /* <DEDUP_REMOVED lines=12> */
.L_x_200:
[----:B------:R-:W-:Y:S05]  /*8450*/  BSYNC B1 ;  /* 0x0000000000017941 */ /* 0x000fea0003800000 */
.L_x_199:
        /* <DEDUP_REMOVED lines=12> */
.L_x_202:
[----:B------:R-:W-:Y:S05]  /*8520*/  BSYNC B1 ;  /* 0x0000000000017941 */ /* 0x000fea0003800000 */
.L_x_201:
        /* <DEDUP_REMOVED lines=12> */
.L_x_204:
[----:B------:R-:W-:Y:S05]  /*85f0*/  BSYNC B1 ;  /* 0x0000000000017941 */ /* 0x000fea0003800000 */
.L_x_203:
        /* <DEDUP_REMOVED lines=12> */
.L_x_206:
[----:B------:R-:W-:Y:S05]  /*86c0*/  BSYNC B1 ;  /* 0x0000000000017941 */ /* 0x000fea0003800000 */
.L_x_205:
        /* <DEDUP_REMOVED lines=12> */
.L_x_208:
[----:B------:R-:W-:Y:S05]  /*8790*/  BSYNC B1 ;  /* 0x0000000000017941 */ /* 0x000fea0003800000 */
.L_x_207:
        /* <DEDUP_REMOVED lines=12> */
.L_x_210:
[----:B------:R-:W-:Y:S05]  /*8860*/  BSYNC B1 ;  /* 0x0000000000017941 */ /* 0x000fea0003800000 */
.L_x_209:
        /* <DEDUP_REMOVED lines=12> */
.L_x_212:
[----:B------:R-:W-:Y:S05]  /*8930*/  BSYNC B1 ;  /* 0x0000000000017941 */ /* 0x000fea0003800000 */
.L_x_211:
        /* <DEDUP_REMOVED lines=12> */
.L_x_214:
[----:B------:R-:W-:Y:S05]  /*8a00*/  BSYNC B1 ;  /* 0x0000000000017941 */ /* 0x000fea0003800000 */
.L_x_213:
        /* <DEDUP_REMOVED lines=12> */
.L_x_216:
[----:B------:R-:W-:Y:S05]  /*8ad0*/  BSYNC B1 ;  /* 0x0000000000017941 */ /* 0x000fea0003800000 */
.L_x_215:
        /* <DEDUP_REMOVED lines=12> */
.L_x_218:
[----:B------:R-:W-:Y:S05]  /*8ba0*/  BSYNC B1 ;  /* 0x0000000000017941 */ /* 0x000fea0003800000 */
.L_x_217:
        /* <DEDUP_REMOVED lines=12> */
.L_x_220:
[----:B------:R-:W-:Y:S05]  /*8c70*/  BSYNC B1 ;  /* 0x0000000000017941 */ /* 0x000fea0003800000 */
.L_x_219:
[----:B-----5:R-:W-:Y:S01]  /*8c80*/  LOP3.LUT R5, R5, 0xff, RZ, 0xc0, !PT ;  /* 0x000000ff05057812 */ /* 0x020fe200078ec0ff */
[----:B------:R-:W-:Y:S01]  /*8c90*/  BSSY B1, `(.L_x_221) ;  /* 0x000000b000017945 */ /* 0x000fe20003800000 */
[----:B------:R-:W-:Y:S02]  /*8ca0*/  ISETP.LT.OR P2, PT, R25, 0x59, !P1 ;  /* 0x000000591900780c */ /* 0x000fe40004f41670 */
[----:B------:R-:W-:-:S05]  /*8cb0*/  F2FP.F16.E4M3.UNPACK_B R5, R5 ;  /* 0x00000005ff05723e */ /* 0x000fca00020006ff */
[----:B------:R-:W-:-:S05]  /*8cc0*/  HADD2.F32 R5, -RZ, R5.H0_H0 ;  /* 0x20000005ff057230 */ /* 0x000fca0000004100 */
[----:B------:R-:W-:-:S04]  /*8cd0*/  FMUL R5, R5, R164 ;  /* 0x000000a405057220 */ /* 0x000fc80000400000 */
[----:B------:R-:W-:-:S05]  /*8ce0*/  FFMA R5, R160, R165, R5 ;  /* 0x000000a5a0057223 */ /* 0x000fca0000000005 */
[----:B012---:R-:W-:Y:S02]  /*8cf0*/  F2FP.SATFINITE.E4M3.F32.PACK_AB_MERGE_C R9, RZ, R5, RZ ;  /* 0x00000005ff09723e */ /* 0x007fe400048070ff */
[----:B------:R-:W-:-:S03]  /*8d00*/  PRMT R5, RZ, 0x7610, R5 ;  /* 0x00007610ff057816 */ /* 0x000fc60000000005 */
[----:B------:R0:W-:Y:S01]  /*8d10*/  @!P0 STG.E.U8 desc[UR20][R14.64+0x59], R9 ;  /* 0x000059090e008986 */ /* 0x0001e2000c101114 */
[----:B------:R-:W-:Y:S05]  /*8d20*/  @P2 BRA `(.L_x_222) ;  /* 0x0000000000042947 */ /* 0x000fea0003800000 */
[----:B------:R1:W5:Y:S02]  /*8d30*/  LDG.E.U8 R5, desc[UR20][R6.64+0x58] ;  /* 0x0000581406057981 */ /* 0x000364000c1e1100 */
.L_x_222:
[----:B------:R-:W-:Y:S05]  /*8d40*/  BSYNC B1 ;  /* 0x0000000000017941 */ /* 0x000fea0003800000 */
.L_x_221:
        /* <DEDUP_REMOVED lines=12> */
.L_x_224:
[----:B------:R-:W-:Y:S05]  /*8e10*/  BSYNC B1 ;  /* 0x0000000000017941 */ /* 0x000fea0003800000 */
.L_x_223:
[----:B------:R-:W-:Y:S05]  /*8e20*/  @P1 BRA `(.L_x_225) ;  /* 0x0000001800301947 */ /* 0x000fea0003800000 */
[----:B-----5:R-:W-:-:S04]  /*8e30*/  LOP3.LUT R5, R5, 0xff, RZ, 0xc0, !PT ;  /* 0x000000ff05057812 */ /* 0x020fc800078ec0ff */
[----:B------:R-:W-:-:S05]  /*8e40*/  F2FP.F16.E4M3.UNPACK_B R5, R5 ;  /* 0x00000005ff05723e */ /* 0x000fca00020006ff */
[----:B------:R-:W-:-:S05]  /*8e50*/  HADD2.F32 R5, -RZ, R5.H0_H0 ;  /* 0x20000005ff057230 */ /* 0x000fca0000004100 */
[----:B------:R-:W-:-:S04]  /*8e60*/  FMUL R5, R5, R164 ;  /* 0x000000a405057220 */ /* 0x000fc80000400000 */
[----:B------:R-:W-:-:S05]  /*8e70*/  FFMA R5, R162, R165, R5 ;  /* 0x000000a5a2057223 */ /* 0x000fca0000000005 */
[----:B------:R-:W-:-:S05]  /*8e80*/  F2FP.SATFINITE.E4M3.F32.PACK_AB_MERGE_C R5, RZ, R5, RZ ;  /* 0x00000005ff05723e */ /* 0x000fca00048070ff */
[----:B------:R0:W-:Y:S01]  /*8e90*/  STG.E.U8 desc[UR20][R12.64+0x59], R5 ;  /* 0x000059050c007986 */ /* 0x0001e2000c101114 */
[----:B------:R-:W-:Y:S05]  /*8ea0*/  BRA `(.L_x_225) ;  /* 0x0000001800107947 */ /* 0x000fea0003800000 */
.L_x_32:
[C---:B------:R-:W-:Y:S01]  /*8eb0*/  ISETP.GE.AND P1, PT, R28.reuse, 0x1, PT ;  /* 0x000000011c00780c */ /* 0x040fe20003f26270 */
[-C--:B--2---:R-:W-:Y:S01]  /*8ec0*/  FMUL R213, R213, R165.reuse ;  /* 0x000000a5d5d57220 */ /* 0x084fe20000400000 */
[----:B------:R-:W-:Y:S01]  /*8ed0*/  ISETP.GE.AND P2, PT, R28, 0x9, PT ;  /* 0x000000091c00780c */ /* 0x000fe20003f46270 */
[-C--:B------:R-:W-:Y:S01]  /*8ee0*/  FMUL R212, R212, R165.reuse ;  /* 0x000000a5d4d47220 */ /* 0x080fe20000400000 */
[----:B------:R-:W-:Y:S01]  /*8ef0*/  ISETP.LT.OR P0, PT, R25, 0x1, !P1 ;  /* 0x000000011900780c */ /* 0x000fe20004f01670 */
[----:B------:R-:W-:Y:S01]  /*8f00*/  FMUL R210, R210, R165 ;  /* 0x000000a5d2d27220 */ /* 0x000fe20000400000 */
[----:B------:R-:W-:Y:S01]  /*8f10*/  F2FP.SATFINITE.E4M3.F32.PACK_AB_MERGE_C R213, RZ, R213, RZ ;  /* 0x000000d5ffd5723e */ /* 0x000fe200048070ff */
[-C--:B------:R-:W-:Y:S01]  /*8f20*/  FMUL R211, R211, R165.reuse ;  /* 0x000000a5d3d37220 */ /* 0x080fe20000400000 */
[----:B------:R-:W-:Y:S01]  /*8f30*/  ISETP.LT.OR P4, PT, R25, 0x2, !P1 ;  /* 0x000000021900780c */ /* 0x000fe20004f81670 */
[-C--:B------:R-:W-:Y:S01]  /*8f40*/  FMUL R209, R209, R165.reuse ;  /* 0x000000a5d1d17220 */ /* 0x080fe20000400000 */
[C---:B------:R-:W-:Y:S01]  /*8f50*/  ISETP.LT.OR P6, PT, R25.reuse, 0x1, !P2 ;  /* 0x000000011900780c */ /* 0x040fe200057c1670 */
[-C--:B------:R-:W-:Y:S01]  /*8f60*/  FMUL R208, R208, R165.reuse ;  /* 0x000000a5d0d07220 */ /* 0x080fe20000400000 */
[----:B------:R-:W-:Y:S01]  /*8f70*/  ISETP.LT.OR P5, PT, R25, 0x9, !P1 ;  /* 0x000000091900780c */ /* 0x000fe20004fa1670 */
[-C--:B------:R-:W-:Y:S01]  /*8f80*/  FMUL R206, R206, R165.reuse ;  /* 0x000000a5cece7220 */ /* 0x080fe20000400000 */
[----:B------:R-:W-:Y:S01]  /*8f90*/  F2FP.SATFINITE.E4M3.F32.PACK_AB_MERGE_C R5, RZ, R212, RZ ;  /* 0x000000d4ff05723e */ /* 0x000fe200048070ff */
[-C--:B------:R-:W-:Y:S01]  /*8fa0*/  FMUL R207, R207, R165.reuse ;  /* 0x000000a5cfcf7220 */ /* 0x080fe20000400000 */
[----:B------:R-:W-:Y:S01]  /*8fb0*/  F2FP.SATFINITE.E4M3.F32.PACK_AB_MERGE_C R7, RZ, R210, RZ ;  /* 0x000000d2ff07723e */ /* 0x000fe200048070ff */
[----:B------:R-:W-:Y:S01]  /*8fc0*/  @!P0 STG.E.U8 desc[UR20][R8.64], R213 ;  /* 0x000000d508008986 */ /* 0x000fe2000c101114 */
[----:B------:R-:W-:Y:S01]  /*8fd0*/  ISETP.LT.OR P0, PT, R25, 0x2, !P2 ;  /* 0x000000021900780c */ /* 0x000fe20005701670 */
[----:B------:R-:W-:Y:S01]  /*8fe0*/  FMUL R205, R205, R165 ;  /* 0x000000a5cdcd7220 */ /* 0x000fe20000400000 */
[----:B------:R-:W-:Y:S01]  /*8ff0*/  F2FP.SATFINITE.E4M3.F32.PACK_AB_MERGE_C R211, RZ, R211, RZ ;  /* 0x000000d3ffd3723e */ /* 0x000fe200048070ff */
[----:B------:R0:W-:Y:S01]  /*9000*/  @!P4 STG.E.U8 desc[UR20][R8.64+0x1], R5 ;  /* 0x000001050800c986 */ /* 0x0001e2000c101114 */
[C---:B------:R-:W-:Y:S01]  /*9010*/  ISETP.LT.OR P4, PT, R25.reuse, 0xa, !P1 ;  /* 0x0000000a1900780c */ /* 0x040fe20004f81670 */
[----:B------:R-:W-:Y:S01]  /*9020*/  FMUL R204, R204, R165 ;  /* 0x000000a5cccc7220 */ /* 0x000fe20000400000 */
[----:B------:R-:W-:Y:S01]  /*9030*/  F2FP.SATFINITE.E4M3.F32.PACK_AB_MERGE_C R209, RZ, R209, RZ ;  /* 0x000000d1ffd1723e */ /* 0x000fe200048070ff */
[----:B------:R-:W-:Y:S01]  /*9040*/  @!P6 STG.E.U8 desc[UR20][R10.64], R211 ;  /* 0x000000d30a00e986 */ /* 0x000fe2000c101114 */
[----:B------:R-:W-:Y:S01]  /*9050*/  ISETP.LT.OR P6, PT, R25, 0x9, !P2 ;  /* 0x000000091900780c */ /* 0x000fe200057c1670 */
[-C--:B------:R-:W-:Y:S01]  /*9060*/  FMUL R202, R202, R165.reuse ;  /* 0x000000a5caca7220 */ /* 0x080fe20000400000 */
[----:B------:R-:W-:Y:S01]  /*9070*/  F2FP.SATFINITE.E4M3.F32.PACK_AB_MERGE_C R17, RZ, R206, RZ ;  /* 0x000000ceff11723e */ /* 0x000fe200048070ff */
[----:B------:R-:W-:Y:S01]  /*9080*/  FMUL R203, R203, R165 ;  /* 0x000000a5cbcb7220 */ /* 0x000fe20000400000 */
[----:B------:R-:W-:Y:S01]  /*9090*/  F2FP.SATFINITE.E4M3.F32.PACK_AB_MERGE_C R207, RZ, R207, RZ ;  /* 0x000000cfffcf723e */ /* 0x000fe200048070ff */
[----:B------:R1:W-:Y:S01]  /*90a0*/  @!P0 STG.E.U8 desc[UR20][R10.64+0x1], R7 ;  /* 0x000001070a008986 */ /* 0x0003e2000c101114 */
[----:B------:R-:W-:Y:S01]  /*90b0*/  ISETP.LT.OR P0, PT, R25, 0xa, !P2 ;  /* 0x0000000a1900780c */ /* 0x000fe20005701670 */
[-C--:B------:R-:W-:Y:S01]  /*90c0*/  FMUL R201, R201, R165.reuse ;  /* 0x000000a5c9c97220 */ /* 0x080fe20000400000 */
[----:B0-----:R-:W-:Y:S01]  /*90d0*/  F2FP.SATFINITE.E4M3.F32.PACK_AB_MERGE_C R5, RZ, R208, RZ ;  /* 0x000000d0ff05723e */ /* 0x001fe200048070ff */
[----:B------:R-:W-:Y:S01]  /*90e0*/  @!P5 STG.E.U8 desc[UR20][R8.64+0x8], R209 ;  /* 0x000008d10800d986 */ /* 0x000fe2000c101114 */
[C---:B------:R-:W-:Y:S01]  /*90f0*/  ISETP.LT.OR P5, PT, R25.reuse, 0x11, !P1 ;  /* 0x000000111900780c */ /* 0x040fe20004fa1670 */
        /* <DEDUP_REMOVED lines=9> */
[----:B-1----:R-:W-:Y:S01]  /*9190*/  F2FP.SATFINITE.E4M3.F32.PACK_AB_MERGE_C R7, RZ, R204, RZ ;  /* 0x000000ccff07723e */ /* 0x002fe200048070ff */
[----:B------:R1:W-:Y:S01]  /*91a0*/  @!P0 STG.E.U8 desc[UR20][R10.64+0x9], R17 ;  /* 0x000009110a008986 */ /* 0x0003e2000c101114 */
[----:B------:R-:W-:Y:S01]  /*91b0*/  ISETP.LT.OR P0, PT, R25, 0x12, !P2 ;  /* 0x000000121900780c */ /* 0x000fe20005701670 */
[----:B------:R-:W-:Y:S01]  /*91c0*/  FMUL R197, R197, R165 ;  /* 0x000000a5c5c57220 */ /* 0x000fe20000400000 */
[----:B------:R-:W-:Y:S01]  /*91d0*/  F2FP.SATFINITE.E4M3.F32.PACK_AB_MERGE_C R201, RZ, R201, RZ ;  /* 0x000000c9ffc9723e */ /* 0x000fe200048070ff */
[----:B------:R-:W-:Y:S01]  /*91e0*/  @!P5 STG.E.U8 desc[UR20][R8.64+0x10], R205 ;  /* 0x000010cd0800d986 */ /* 0x000fe2000c101114 */
[C---:B------:R-:W-:Y:S01]  /*91f0*/  ISETP.LT.OR P5, PT, R25.reuse, 0x19, !P1 ;  /* 0x000000191900780c */ /* 0x040fe20004fa1670 */
[-C--:B------:R-:W-:Y:S01]  /*9200*/  FMUL R196, R196, R165.reuse ;  /* 0x000000a5c4c47220 */ /* 0x080fe20000400000 */
[----:B0-----:R-:W-:Y:S01]  /*9210*/  F2FP.SATFINITE.E4M3.F32.PACK_AB_MERGE_C R5, RZ, R202, RZ ;  /* 0x000000caff05723e */ /* 0x001fe200048070ff */
        /* <DEDUP_REMOVED lines=113> */
[----:B------:R-:W-:Y:S01]  /*9930*/  ISETP.LT.OR P4, PT, R25, 0x52, !P1 ;  /* 0x000000521900780c */ /* 0x000fe20004f81670 */
[----:B------:R-:W-:Y:S01]  /*9940*/  FMUL R167, R167, R165 ;  /* 0x000000a5a7a77220 */ /* 0x000fe20000400000 */
[----:B------:R-:W-:Y:S01]  /*9950*/  F2FP.SATFINITE.E4M3.F32.PACK_AB_MERGE_C R171, RZ, R171, RZ ;  /* 0x000000abffab723e */ /* 0x000fe200048070ff */
[----:B------:R-:W-:Y:S01]  /*9960*/  @!P6 STG.E.U8 desc[UR20][R10.64+0x48], R175 ;  /* 0x000048af0a00e986 */ /* 0x000fe2000c101114 */
[----:B-1----:R-:W-:Y:S01]  /*9970*/  F2FP.SATFINITE.E4M3.F32.PACK_AB_MERGE_C R5, RZ, R174, RZ ;  /* 0x000000aeff05723e */ /* 0x002fe200048070ff */
[-C--:B------:R-:W-:Y:S01]  /*9980*/  FMUL R166, R166, R165.reuse ;  /* 0x000000a5a6a67220 */ /* 0x080fe20000400000 */
[----:B------:R-:W-:Y:S01]  /*9990*/  ISETP.LT.OR P6, PT, R25, 0x51, !P2 ;  /* 0x000000511900780c */ /* 0x000fe200057c1670 */
[----:B------:R-:W-:Y:S01]  /*99a0*/  FMUL R21, R21, R165 ;  /* 0x000000a515157220 */ /* 0x000fe20000400000 */
[----:B------:R-:W-:Y:S01]  /*99b0*/  F2FP.SATFINITE.E4M3.F32.PACK_AB_MERGE_C R169, RZ, R169, RZ ;  /* 0x000000a9ffa9723e */ /* 0x000fe200048070ff */
[----:B------:R1:W-:Y:S01]  /*99c0*/  @!P0 STG.E.U8 desc[UR20][R10.64+0x49], R5 ;  /* 0x000049050a008986 */ /* 0x0003e2000c101114 */
[C---:B------:R-:W-:Y:S01]  /*99d0*/  ISETP.LT.OR P0, PT, R25.reuse, 0x52, !P2 ;  /* 0x000000521900780c */ /* 0x040fe20005701670 */
[-C--:B------:R-:W-:Y:S01]  /*99e0*/  FMUL R20, R20, R165.reuse ;  /* 0x000000a514147220 */ /* 0x080fe20000400000 */
[----:B0-----:R-:W-:Y:S01]  /*99f0*/  F2FP.SATFINITE.E4M3.F32.PACK_AB_MERGE_C R17, RZ, R168, RZ ;  /* 0x000000a8ff11723e */ /* 0x001fe200048070ff */
[----:B------:R-:W-:Y:S01]  /*9a00*/  @!P5 STG.E.U8 desc[UR20][R8.64+0x50], R173 ;  /* 0x000050ad0800d986 */ /* 0x000fe2000c101114 */
[----:B------:R-:W-:Y:S01]  /*9a10*/  ISETP.LT.OR P5, PT, R25, 0x59, !P1 ;  /* 0x000000591900780c */ /* 0x000fe20004fa1670 */
[-C--:B------:R-:W-:Y:S01]  /*9a20*/  FMUL R23, R23, R165.reuse ;  /* 0x000000a517177220 */ /* 0x080fe20000400000 */
[C---:B------:R-:W-:Y:S01]  /*9a30*/  ISETP.LT.OR P1, PT, R25.reuse, 0x5a, !P1 ;  /* 0x0000005a1900780c */ /* 0x040fe20004f21670 */
[----:B------:R0:W-:Y:S01]  /*9a40*/  @!P4 STG.E.U8 desc[UR20][R8.64+0x51], R7 ;  /* 0x000051070800c986 */ /* 0x0001e2000c101114 */
[C---:B------:R-:W-:Y:S01]  /*9a50*/  ISETP.LT.OR P4, PT, R25.reuse, 0x59, !P2 ;  /* 0x000000591900780c */ /* 0x040fe20005781670 */
[-C--:B------:R-:W-:Y:S01]  /*9a60*/  FMUL R22, R22, R165.reuse ;  /* 0x000000a516167220 */ /* 0x080fe20000400000 */
[----:B------:R-:W-:Y:S01]  /*9a70*/  ISETP.LT.OR P2, PT, R25, 0x5a, !P2 ;  /* 0x0000005a1900780c */ /* 0x000fe20005741670 */
[----:B------:R-:W-:Y:S01]  /*9a80*/  @!P6 STG.E.U8 desc[UR20][R10.64+0x50], R171 ;  /* 0x000050ab0a00e986 */ /* 0x000fe2000c101114 */
[----:B-1----:R-:W-:Y:S01]  /*9a90*/  F2FP.SATFINITE.E4M3.F32.PACK_AB_MERGE_C R5, RZ, R170, RZ ;  /* 0x000000aaff05723e */ /* 0x002fe200048070ff */
[----:B------:R-:W-:Y:S01]  /*9aa0*/  FMUL R120, R120, R165 ;  /* 0x000000a578787220 */ /* 0x000fe20000400000 */
[----:B------:R-:W-:Y:S01]  /*9ab0*/  F2FP.SATFINITE.E4M3.F32.PACK_AB_MERGE_C R167, RZ, R167, RZ ;  /* 0x000000a7ffa7723e */ /* 0x000fe200048070ff */
[----:B------:R-:W-:Y:S01]  /*9ac0*/  FMUL R121, R121, R165 ;  /* 0x000000a579797220 */ /* 0x000fe20000400000 */
[----:B------:R-:W-:Y:S01]  /*9ad0*/  F2FP.SATFINITE.E4M3.F32.PACK_AB_MERGE_C R21, RZ, R21, RZ ;  /* 0x00000015ff15723e */ /* 0x000fe200048070ff */
[----:B------:R1:W-:Y:S01]  /*9ae0*/  @!P0 STG.E.U8 desc[UR20][R10.64+0x51], R5 ;  /* 0x000051050a008986 */ /* 0x0003e2000c101114 */
[----:B------:R-:W-:Y:S01]  /*9af0*/  ISETP.GE.AND P0, PT, R28, 0x81, PT ;  /* 0x000000811c00780c */ /* 0x000fe20003f06270 */
[-C--:B------:R-:W-:Y:S01]  /*9b00*/  FMUL R123, R123, R165.reuse ;  /* 0x000000a57b7b7220 */ /* 0x080fe20000400000 */
[----:B0-----:R-:W-:Y:S01]  /*9b10*/  F2FP.SATFINITE.E4M3.F32.PACK_AB_MERGE_C R7, RZ, R20, RZ ;  /* 0x00000014ff07723e */ /* 0x001fe200048070ff */
[----:B------:R-:W-:Y:S01]  /*9b20*/  @!P5 STG.E.U8 desc[UR20][R8.64+0x58], R169 ;  /* 0x000058a90800d986 */ /* 0x000fe2000c101114 */
[C---:B------:R-:W-:Y:S01]  /*9b30*/  ISETP.LT.OR P6, PT, R25.reuse, 0x1, !P0 ;  /* 0x000000011900780c */ /* 0x040fe200047c1670 */
[-C--:B------:R-:W-:Y:S01]  /*9b40*/  FMUL R122, R122, R165.reuse ;  /* 0x000000a57a7a7220 */ /* 0x080fe20000400000 */
[----:B------:R-:W-:Y:S01]  /*9b50*/  ISETP.LT.OR P5, PT, R25, 0x2, !P0 ;  /* 0x000000021900780c */ /* 0x000fe200047a1670 */
[----:B------:R-:W-:Y:S01]  /*9b60*/  @!P1 STG.E.U8 desc[UR20][R8.64+0x59], R17 ;  /* 0x0000591108009986 */ /* 0x000fe2000c101114 */
[----:B------:R-:W-:Y:S01]  /*9b70*/  ISETP.GE.AND P1, PT, R28, 0x89, PT ;  /* 0x000000891c00780c */ /* 0x000fe20003f26270 */
        /* <DEDUP_REMOVED lines=13> */
[C---:B------:R-:W-:Y:S01]  /*9c50*/  ISETP.LT.OR P6, PT, R25.reuse, 0x2, !P1 ;  /* 0x000000021900780c */ /* 0x040fe20004fc1670 */
[----:B------:R-:W-:Y:S01]  /*9c60*/  FMUL R128, R128, R165 ;  /* 0x000000a580807220 */ /* 0x000fe20000400000 */
[----:B------:R-:W-:Y:S01]  /*9c70*/  F2FP.SATFINITE.E4M3.F32.PACK_AB_MERGE_C R125, RZ, R125, RZ ;  /* 0x0000007dff7d723e */ /* 0x000fe200048070ff */
[----:B------:R1:W-:Y:S01]  /*9c80*/  @!P5 STG.E.U8 desc[UR20][R14.64+0x1], R7 ;  /* 0x000001070e00d986 */ /* 0x0003e2000c101114 */
[----:B------:R-:W-:Y:S01]  /*9c90*/  ISETP.LT.OR P5, PT, R25, 0x9, !P0 ;  /* 0x000000091900780c */ /* 0x000fe200047a1670 */
[----:B------:R-:W-:Y:S01]  /*9ca0*/  FMUL R129, R129, R165 ;  /* 0x000000a581817220 */ /* 0x000fe20000400000 */
[----:B------:R-:W-:Y:S01]  /*9cb0*/  F2FP.SATFINITE.E4M3.F32.PACK_AB_MERGE_C R127, RZ, R127, RZ ;  /* 0x0000007fff7f723e */ /* 0x000fe200048070ff */
[----:B------:R-:W-:Y:S01]  /*9cc0*/  @!P4 STG.E.U8 desc[UR20][R12.64], R23 ;  /* 0x000000170c00c986 */ /* 0x000fe2000c101114 */
[----:B0-----:R-:W-:Y:S01]  /*9cd0*/  F2FP.SATFINITE.E4M3.F32.PACK_AB_MERGE_C R5, RZ, R22, RZ ;  /* 0x00000016ff05723e */ /* 0x001fe200048070ff */
[-C--:B------:R-:W-:Y:S01]  /*9ce0*/  FMUL R131, R131, R165.reuse ;  /* 0x000000a583837220 */ /* 0x080fe20000400000 */
[C---:B------:R-:W-:Y:S01]  /*9cf0*/  ISETP.LT.OR P4, PT, R25.reuse, 0x9, !P1 ;  /* 0x000000091900780c */ /* 0x040fe20004f81670 */
[----:B------:R-:W-:Y:S01]  /*9d00*/  FMUL R130, R130, R165 ;  /* 0x000000a582827220 */ /* 0x000fe20000400000 */
[----:B------:R-:W-:Y:S01]  /*9d10*/  F2FP.SATFINITE.E4M3.F32.PACK_AB_MERGE_C R129, RZ, R129, RZ ;  /* 0x00000081ff81723e */ /* 0x000fe200048070ff */
[----:B------:R0:W-:Y:S01]  /*9d20*/  @!P6 STG.E.U8 desc[UR20][R12.64+0x1], R5 ;  /* 0x000001050c00e986 */ /* 0x0001e2000c101114 */
[C---:B------:R-:W-:Y:S01]  /*9d30*/  ISETP.LT.OR P6, PT, R25.reuse, 0xa, !P1 ;  /* 0x0000000a1900780c */ /* 0x040fe20004fc1670 */
[-C--:B------:R-:W-:Y:S01]  /*9d40*/  FMUL R132, R132, R165.reuse ;  /* 0x000000a584847220 */ /* 0x080fe20000400000 */
[----:B-1----:R-:W-:Y:S01]  /*9d50*/  F2FP.SATFINITE.E4M3.F32.PACK_AB_MERGE_C R7, RZ, R120, RZ ;  /* 0x00000078ff07723e */ /* 0x002fe200048070ff */
[----:B------:R-:W-:Y:S01]  /*9d60*/  @!P5 STG.E.U8 desc[UR20][R14.64+0x8], R121 ;  /* 0x000008790e00d986 */ /* 0x000fe2000c101114 */
[----:B------:R-:W-:Y:S01]  /*9d70*/  ISETP.LT.OR P5, PT, R25, 0x11, !P0 ;  /* 0x000000111900780c */ /* 0x000fe200047a1670 */
        /* <DEDUP_REMOVED lines=9> */
[----:B------:R-:W-:Y:S01]  /*9e10*/  ISETP.LT.OR P4, PT, R25, 0x11, !P1 ;  /* 0x000000111900780c */ /* 0x000fe20004f81670 */
[-C--:B------:R-:W-:Y:S01]  /*9e20*/  FMUL R136, R136, R165.reuse ;  /* 0x000000a588887220 */ /* 0x080fe20000400000 */
[-C--:B------:R-:W-:Y:S01]  /*9e30*/  FMUL R137, R137, R165.reuse ;  /* 0x000000a589897220 */ /* 0x080fe20000400000 */
[----:B------:R0:W-:Y:S01]  /*9e40*/  @!P6 STG.E.U8 desc[UR20][R12.64+0x9], R5 ;  /* 0x000009050c00e986 */ /* 0x0001e2000c101114 */
[----:B------:R-:W-:Y:S01]  /*9e50*/  ISETP.LT.OR P6, PT, R25, 0x12, !P1 ;  /* 0x000000121900780c */ /* 0x000fe20004fc1670 */
[-C--:B------:R-:W-:Y:S01]  /*9e60*/  FMUL R139, R139, R165.reuse ;  /* 0x000000a58b8b7220 */ /* 0x080fe20000400000 */
[----:B-1----:R-:W-:Y:S01]  /*9e70*/  F2FP.SATFINITE.E4M3.F32.PACK_AB_MERGE_C R7, RZ, R124, RZ ;  /* 0x0000007cff07723e */ /* 0x002fe200048070ff */
        /* <DEDUP_REMOVED lines=12> */
[----:B------:R-:W-:Y:S01]  /*9f40*/  FMUL R143, R143, R165 ;  /* 0x000000a58f8f7220 */ /* 0x000fe20000400000 */
[----:B------:R-:W-:Y:S01]  /*9f50*/  F2FP.SATFINITE.E4M3.F32.PACK_AB_MERGE_C R139, RZ, R139, RZ ;  /* 0x0000008bff8b723e */ /* 0x000fe200048070ff */
[----:B------:R0:W-:Y:S01]  /*9f60*/  @!P6 STG.E.U8 desc[UR20][R12.64+0x11], R5 ;  /* 0x000011050c00e986 */ /* 0x0001e2000c101114 */
[C---:B------:R-:W-:Y:S01]  /*9f70*/  ISETP.LT.OR P6, PT, R25.reuse, 0x1a, !P1 ;  /* 0x0000001a1900780c */ /* 0x040fe20004fc1670 */
        /* <DEDUP_REMOVED lines=62> */
[-C--:B------:R-:W-:Y:S01]  /*a360*/  FMUL R160, R160, R165.reuse ;  /* 0x000000a5a0a07220 */ /* 0x080fe20000400000 */
[-C--:B------:R-:W-:Y:S01]  /*a370*/  FMUL R163, R163, R165.reuse ;  /* 0x000000a5a3a37220 */ /* 0x080fe20000400000 */
[----:B0-----:R-:W-:Y:S01]  /*a380*/  F2FP.SATFINITE.E4M3.F32.PACK_AB_MERGE_C R5, RZ, R142, RZ ;  /* 0x0000008eff05723e */ /* 0x001fe200048070ff */
[----:B------:R-:W-:Y:S01]  /*a390*/  @!P4 STG.E.U8 desc[UR20][R12.64+0x30], R143 ;  /* 0x0000308f0c00c986 */ /* 0x000fe2000c101114 */
[C---:B------:R-:W-:Y:S01]  /*a3a0*/  ISETP.LT.OR P4, PT, R25.reuse, 0x39, !P1 ;  /* 0x000000391900780c */ /* 0x040fe20004f81670 */
[----:B------:R-:W-:Y:S01]  /*a3b0*/  FMUL R162, R162, R165 ;  /* 0x000000a5a2a27220 */ /* 0x000fe20000400000 */
[----:B------:R-:W-:Y:S01]  /*a3c0*/  F2FP.SATFINITE.E4M3.F32.PACK_AB_MERGE_C R159, RZ, R159, RZ ;  /* 0x0000009fff9f723e */ /* 0x000fe200048070ff */
[----:B------:R0:W-:Y:S01]  /*a3d0*/  @!P6 STG.E.U8 desc[UR20][R12.64+0x31], R5 ;  /* 0x000031050c00e986 */ /* 0x0001e2000c101114 */
[----:B------:R-:W-:-:S02]  /*a3e0*/  ISETP.LT.OR P6, PT, R25, 0x3a, !P1 ;  /* 0x0000003a1900780c */ /* 0x000fc40004fc1670 */
[----:B-1----:R-:W-:Y:S01]  /*a3f0*/  F2FP.SATFINITE.E4M3.F32.PACK_AB_MERGE_C R7, RZ, R144, RZ ;  /* 0x00000090ff07723e */ /* 0x002fe200048070ff */
[----:B------:R-:W-:Y:S01]  /*a400*/  @!P5 STG.E.U8 desc[UR20][R14.64+0x38], R145 ;  /* 0x000038910e00d986 */ /* 0x000fe2000c101114 */
[C---:B------:R-:W-:Y:S02]  /*a410*/  ISETP.LT.OR P5, PT, R25.reuse, 0x41, !P0 ;  /* 0x000000411900780c */ /* 0x040fe400047a1670 */
[----:B------:R-:W-:Y:S01]  /*a420*/  F2FP.SATFINITE.E4M3.F32.PACK_AB_MERGE_C R161, RZ, R161, RZ ;  /* 0x000000a1ffa1723e */ /* 0x000fe200048070ff */
[----:B------:R1:W-:Y:S01]  /*a430*/  @!P2 STG.E.U8 desc[UR20][R14.64+0x39], R7 ;  /* 0x000039070e00a986 */ /* 0x0003e2000c101114 */
[----:B------:R-:W-:Y:S02]  /*a440*/  ISETP.LT.OR P2, PT, R25, 0x42, !P0 ;  /* 0x000000421900780c */ /* 0x000fe40004741670 */
[----:B------:R-:W-:Y:S01]  /*a450*/  F2FP.SATFINITE.E4M3.F32.PACK_AB_MERGE_C R163, RZ, R163, RZ ;  /* 0x000000a3ffa3723e */ /* 0x000fe200048070ff */
[----:B------:R-:W-:Y:S01]  /*a460*/  @!P4 STG.E.U8 desc[UR20][R12.64+0x38], R147 ;  /* 0x000038930c00c986 */ /* 0x000fe2000c101114 */
[----:B0-----:R-:W-:-:S02]  /*a470*/  F2FP.SATFINITE.E4M3.F32.PACK_AB_MERGE_C R5, RZ, R146, RZ ;  /* 0x00000092ff05723e */ /* 0x001fc400048070ff */
[C---:B------:R-:W-:Y:S02]  /*a480*/  ISETP.LT.OR P4, PT, R25.reuse, 0x41, !P1 ;  /* 0x000000411900780c */ /* 0x040fe40004f81670 */
[----:B------:R-:W-:Y:S01]  /*a490*/  F2FP.SATFINITE.E4M3.F32.PACK_AB_MERGE_C R9, RZ, R162, RZ ;  /* 0x000000a2ff09723e */ /* 0x000fe200048070ff */
[----:B------:R0:W-:Y:S01]  /*a4a0*/  @!P6 STG.E.U8 desc[UR20][R12.64+0x39], R5 ;  /* 0x000039050c00e986 */ /* 0x0001e2000c101114 */
[C---:B------:R-:W-:Y:S02]  /*a4b0*/  ISETP.LT.OR P6, PT, R25.reuse, 0x42, !P1 ;  /* 0x000000421900780c */ /* 0x040fe40004fc1670 */
[----:B-1----:R-:W-:Y:S01]  /*a4c0*/  F2FP.SATFINITE.E4M3.F32.PACK_AB_MERGE_C R7, RZ, R148, RZ ;  /* 0x00000094ff07723e */ /* 0x002fe200048070ff */
[----:B------:R-:W-:Y:S01]  /*a4d0*/  @!P5 STG.E.U8 desc[UR20][R14.64+0x40], R149 ;  /* 0x000040950e00d986 */ /* 0x000fe2000c101114 */
[----:B------:R-:W-:-:S03]  /*a4e0*/  ISETP.LT.OR P5, PT, R25, 0x49, !P0 ;  /* 0x000000491900780c */ /* 0x000fc600047a1670 */
[----:B------:R1:W-:Y:S01]  /*a4f0*/  @!P2 STG.E.U8 desc[UR20][R14.64+0x41], R7 ;  /* 0x000041070e00a986 */ /* 0x0003e2000c101114 */
[C---:B------:R-:W-:Y:S02]  /*a500*/  ISETP.LT.OR P2, PT, R25.reuse, 0x4a, !P0 ;  /* 0x0000004a1900780c */ /* 0x040fe40004741670 */
[----:B0-----:R-:W-:Y:S01]  /*a510*/  F2FP.SATFINITE.E4M3.F32.PACK_AB_MERGE_C R5, RZ, R150, RZ ;  /* 0x00000096ff05723e */ /* 0x001fe200048070ff */
[----:B------:R-:W-:Y:S01]  /*a520*/  @!P4 STG.E.U8 desc[UR20][R12.64+0x40], R151 ;  /* 0x000040970c00c986 */ /* 0x000fe2000c101114 */
[----:B------:R-:W-:-:S03]  /*a530*/  ISETP.LT.OR P4, PT, R25, 0x49, !P1 ;  /* 0x000000491900780c */ /* 0x000fc60004f81670 */
        /* <DEDUP_REMOVED lines=14> */
[C---:B------:R-:W-:Y:S02]  /*a620*/  ISETP.LT.OR P5, PT, R25.reuse, 0x59, !P1 ;  /* 0x000000591900780c */ /* 0x040fe40004fa1670 */
[C---:B------:R-:W-:Y:S01]  /*a630*/  ISETP.LT.OR P1, PT, R25.reuse, 0x5a, !P1 ;  /* 0x0000005a1900780c */ /* 0x040fe20004f21670 */
[----:B------:R1:W-:Y:S01]  /*a640*/  @!P2 STG.E.U8 desc[UR20][R14.64+0x51], R7 ;  /* 0x000051070e00a986 */ /* 0x0003e2000c101114 */
[C---:B------:R-:W-:Y:S02]  /*a650*/  ISETP.LT.OR P2, PT, R25.reuse, 0x59, !P0 ;  /* 0x000000591900780c */ /* 0x040fe40004741670 */
[----:B------:R-:W-:Y:S01]  /*a660*/  ISETP.LT.OR P0, PT, R25, 0x5a, !P0 ;  /* 0x0000005a1900780c */ /* 0x000fe20004701670 */
[----:B------:R2:W-:Y:S01]  /*a670*/  @!P4 STG.E.U8 desc[UR20][R12.64+0x50], R159 ;  /* 0x0000509f0c00c986 */ /* 0x0005e2000c101114 */
[----:B0-----:R-:W-:-:S05]  /*a680*/  F2FP.SATFINITE.E4M3.F32.PACK_AB_MERGE_C R5, RZ, R158, RZ ;  /* 0x0000009eff05723e */ /* 0x001fca00048070ff */
[----:B------:R2:W-:Y:S01]  /*a690*/  @!P6 STG.E.U8 desc[UR20][R12.64+0x51], R5 ;  /* 0x000051050c00e986 */ /* 0x0005e2000c101114 */
[----:B-1----:R-:W-:-:S03]  /*a6a0*/  F2FP.SATFINITE.E4M3.F32.PACK_AB_MERGE_C R7, RZ, R160, RZ ;  /* 0x000000a0ff07723e */ /* 0x002fc600048070ff */
[----:B------:R2:W-:Y:S04]  /*a6b0*/  @!P2 STG.E.U8 desc[UR20][R14.64+0x58], R161 ;  /* 0x000058a10e00a986 */ /* 0x0005e8000c101114 */
[----:B------:R2:W-:Y:S04]  /*a6c0*/  @!P0 STG.E.U8 desc[UR20][R14.64+0x59], R7 ;  /* 0x000059070e008986 */ /* 0x0005e8000c101114 */
[----:B------:R2:W-:Y:S04]  /*a6d0*/  @!P5 STG.E.U8 desc[UR20][R12.64+0x58], R163 ;  /* 0x000058a30c00d986 */ /* 0x0005e8000c101114 */
[----:B------:R2:W-:Y:S02]  /*a6e0*/  @!P1 STG.E.U8 desc[UR20][R12.64+0x59], R9 ;  /* 0x000059090c009986 */ /* 0x0005e4000c101114 */
.L_x_225:
[----:B------:R-:W-:Y:S05]  /*a6f0*/  BSYNC B0 ;  /* 0x0000000000007941 */ /* 0x000fea0003800000 */
.L_x_31:
[----:B------:R-:W-:Y:S01]  /*a700*/  ULDC UR6, c[0x0][0xc] ;  /* 0x0000030000067ab9 */ /* 0x000fe20000000800 */
[----:B------:R-:W-:Y:S01]  /*a710*/  ULDC UR7, c[0x0][0x10] ;  /* 0x0000040000077ab9 */ /* 0x000fe20000000800 */
[----:B0-2--5:R-:W0:Y:S01]  /*a720*/  LDC R5, c[0x0][0x14] ;  /* 0x00000500ff057b82 */ /* 0x025e220000000800 */
[----:B------:R-:W-:Y:S01]  /*a730*/  UIMAD.WIDE.U32 UR6, UR6, UR7, URZ ;  /* 0x00000007060672a5 */ /* 0x000fe2000f8e003f */
[----:B-1-34-:R-:W-:Y:S01]  /*a740*/  PRMT R7, RZ, 0x7610, R7 ;  /* 0x00007610ff077816 */ /* 0x01afe20000000007 */
[----:B------:R-:W-:-:S04]  /*a750*/  IMAD.MOV.U32 R6, RZ, RZ, -0x1 ;  /* 0xffffffffff067424 */ /* 0x000fc800078e00ff */
[----:B0-----:R-:W-:-:S04]  /*a760*/  IMAD.WIDE.U32 R2, R5, UR6, R2 ;  /* 0x0000000605027c25 */ /* 0x001fc8000f8e0002 */
[----:B------:R-:W-:Y:S01]  /*a770*/  IMAD R5, R5, UR7, RZ ;  /* 0x0000000705057c24 */ /* 0x000fe2000f8e02ff */
[----:B------:R-:W-:Y:S02]  /*a780*/  ULDC.64 UR6, c[0x0][0x650] ;  /* 0x0001940000067ab9 */ /* 0x000fe40000000a00 */
[----:B------:R-:W-:Y:S01]  /*a790*/  ISETP.GE.U32.AND P0, PT, R2, UR6, PT ;  /* 0x0000000602007c0c */ /* 0x000fe2000bf06070 */
[----:B------:R-:W-:Y:S02]  /*a7a0*/  IMAD.IADD R3, R3, 0x1, R5 ;  /* 0x0000000103037824 */ /* 0x000fe400078e0205 */
[----:B------:R-:W-:-:S03]  /*a7b0*/  IMAD.MOV.U32 R5, RZ, RZ, -0x1 ;  /* 0xffffffffff057424 */ /* 0x000fc600078e00ff */
[----:B------:R-:W-:-:S13]  /*a7c0*/  ISETP.GE.U32.AND.EX P0, PT, R3, UR7, PT, P0 ;  /* 0x0000000703007c0c */ /* 0x000fda000bf06100 */
[----:B------:R-:W-:Y:S05]  /*a7d0*/  @P0 BRA `(.L_x_226) ;  /* 0x0000000400600947 */ /* 0x000fea0003800000 */
[----:B------:R-:W0:Y:S01]  /*a7e0*/  S2R R18, SR_CTAID.X ;  /* 0x0000000000127919 */ /* 0x000e220000002500 */
[----:B------:R-:W1:Y:S01]  /*a7f0*/  LDC.64 R12, c[0x0][0x628] ;  /* 0x00018a00ff0c7b82 */ /* 0x000e620000000a00 */
[----:B------:R-:W-:Y:S01]  /*a800*/  ULDC UR6, c[0x0][0x150] ;  /* 0x0000540000067ab9 */ /* 0x000fe20000000800 */
[----:B------:R-:W-:Y:S01]  /*a810*/  IMAD.MOV.U32 R10, RZ, RZ, R2 ;  /* 0x000000ffff0a7224 */ /* 0x000fe200078e0002 */
[----:B------:R-:W2:Y:S01]  /*a820*/  S2R R20, SR_CTAID.Y ;  /* 0x0000000000147919 */ /* 0x000ea20000002600 */
[----:B------:R-:W-:-:S04]  /*a830*/  IMAD.MOV.U32 R11, RZ, RZ, R3 ;  /* 0x000000ffff0b7224 */ /* 0x000fc800078e0003 */
[----:B------:R-:W3:Y:S08]  /*a840*/  LDC R21, c[0x0][0x144] ;  /* 0x00005100ff157b82 */ /* 0x000ef00000000800 */
[----:B------:R-:W4:Y:S08]  /*a850*/  LDC R14, c[0x0][0x630] ;  /* 0x00018c00ff0e7b82 */ /* 0x000f300000000800 */
[----:B------:R-:W2:Y:S01]  /*a860*/  LDC.64 R16, c[0x0][0x620] ;  /* 0x00018800ff107b82 */ /* 0x000ea20000000a00 */
[----:B-1----:R-:W-:-:S04]  /*a870*/  ISETP.NE.U32.AND P0, PT, R12, RZ, PT ;  /* 0x000000ff0c00720c */ /* 0x002fc80003f05070 */
[----:B------:R-:W-:Y:S02]  /*a880*/  ISETP.NE.AND.EX P0, PT, R13, RZ, PT, P0 ;  /* 0x000000ff0d00720c */ /* 0x000fe40003f05300 */
[----:B0-----:R-:W-:-:S05]  /*a890*/  I2FP.F32.U32 R5, R18 ;  /* 0x0000001200057245 */ /* 0x001fca0000201000 */
[----:B------:R-:W-:-:S04]  /*a8a0*/  FMUL R5, R5, UR6 ;  /* 0x0000000605057c20 */ /* 0x000fc80008400000 */
[----:B------:R0:W1:Y:S02]  /*a8b0*/  F2I.U32.TRUNC.NTZ R19, R5 ;  /* 0x0000000500137305 */ /* 0x000064000020f000 */
[----:B---34-:R-:W-:Y:S05]  /*a8c0*/  @!P0 BRA `(.L_x_227) ;  /* 0x0000000000288947 */ /* 0x018fea0003800000 */
[----:B0-----:R-:W0:Y:S02]  /*a8d0*/  LDC R5, c[0x0][0x634] ;  /* 0x00018d00ff057b82 */ /* 0x001e240000000800 */
        /* <DEDUP_REMOVED lines=9> */
.L_x_227:
[-CC-:B------:R-:W-:Y:S01]  /*a970*/  SHF.R.U64 R15, R10, R14.reuse, R11.reuse ;  /* 0x0000000e0a0f7219 */ /* 0x180fe2000000120b */
[----:B------:R-:W3:Y:S01]  /*a980*/  LDC.64 R26, c[0x0][0x640] ;  /* 0x00019000ff1a7b82 */ /* 0x000ee20000000a00 */
[----:B0-----:R-:W-:Y:S01]  /*a990*/  SHF.R.U32.HI R5, RZ, R14, R11 ;  /* 0x0000000eff057219 */ /* 0x001fe2000001160b */
[----:B-1----:R-:W-:Y:S01]  /*a9a0*/  IMAD.MOV R19, RZ, RZ, -R19 ;  /* 0x000000ffff137224 */ /* 0x002fe200078e0a13 */
[----:B------:R-:W-:Y:S01]  /*a9b0*/  IADD3 R9, P0, RZ, -R15, RZ ;  /* 0x8000000fff097210 */ /* 0x000fe20007f1e0ff */
[----:B------:R-:W-:Y:S02]  /*a9c0*/  ULDC UR6, c[0x0][0x154] ;  /* 0x0000550000067ab9 */ /* 0x000fe40000000800 */
[----:B------:R-:W-:Y:S02]  /*a9d0*/  IMAD R21, R21, R19, R18 ;  /* 0x0000001315157224 */ /* 0x000fe400078e0212 */
[----:B------:R-:W0:Y:S01]  /*a9e0*/  LDC R10, c[0x0][0x618] ;  /* 0x00018600ff0a7b82 */ /* 0x000e220000000800 */
[----:B------:R-:W-:-:S02]  /*a9f0*/  IMAD.X R5, RZ, RZ, ~R5, P0 ;  /* 0x000000ffff057224 */ /* 0x000fc400000e0e05 */
[----:B--2---:R-:W-:-:S04]  /*aa00*/  IMAD.WIDE.U32 R6, R9, R16, R2 ;  /* 0x0000001009067225 */ /* 0x004fc800078e0002 */
[----:B------:R-:W-:Y:S01]  /*aa10*/  IMAD R8, R5, R16, RZ ;  /* 0x0000001005087224 */ /* 0x000fe200078e02ff */
[----:B------:R-:W1:Y:S03]  /*aa20*/  LDC R22, c[0x0][0x608] ;  /* 0x00018200ff167b82 */ /* 0x000e660000000800 */
[----:B------:R-:W-:Y:S02]  /*aa30*/  IMAD R5, R9, R17, R8 ;  /* 0x0000001109057224 */ /* 0x000fe400078e0208 */
[----:B------:R-:W-:Y:S02]  /*aa40*/  IMAD.MOV.U32 R9, RZ, RZ, 0x1 ;  /* 0x00000001ff097424 */ /* 0x000fe400078e00ff */
[----:B------:R-:W-:Y:S01]  /*aa50*/  IMAD.IADD R5, R7, 0x1, R5 ;  /* 0x0000000107057824 */ /* 0x000fe200078e0205 */
[----:B------:R-:W2:Y:S01]  /*aa60*/  LDC R24, c[0x0][0x658] ;  /* 0x00019600ff187b82 */ /* 0x000ea20000000800 */
[----:B------:R-:W-:-:S02]  /*aa70*/  I2FP.F32.U32 R7, R20 ;  /* 0x0000001400077245 */ /* 0x000fc40000201000 */
[----:B---3--:R-:W-:-:S03]  /*aa80*/  ISETP.NE.U32.AND P0, PT, R26, RZ, PT ;  /* 0x000000ff1a00720c */ /* 0x008fc60003f05070 */
[----:B------:R-:W-:Y:S01]  /*aa90*/  FMUL R8, R7, UR6 ;  /* 0x0000000607087c20 */ /* 0x000fe20008400000 */
[----:B------:R-:W-:Y:S01]  /*aaa0*/  ISETP.NE.AND.EX P0, PT, R27, RZ, PT, P0 ;  /* 0x000000ff1b00720c */ /* 0x000fe20003f05300 */
[----:B------:R-:W3:Y:S01]  /*aab0*/  LDC R19, c[0x0][0x148] ;  /* 0x00005200ff137b82 */ /* 0x000ee20000000800 */
[-CC-:B0-----:R-:W-:Y:S01]  /*aac0*/  SHF.R.U64 R14, R6, R10.reuse, R5.reuse ;  /* 0x0000000a060e7219 */ /* 0x181fe20000001205 */
[----:B------:R0:W4:Y:S01]  /*aad0*/  F2I.U32.TRUNC.NTZ R16, R8 ;  /* 0x0000000800107305 */ /* 0x000122000020f000 */
[----:B------:R-:W-:Y:S01]  /*aae0*/  SHF.R.U32.HI R5, RZ, R10, R5 ;  /* 0x0000000aff057219 */ /* 0x000fe20000011605 */
[----:B------:R-:W-:-:S04]  /*aaf0*/  IMAD.MOV.U32 R7, RZ, RZ, -0x1 ;  /* 0xffffffffff077424 */ /* 0x000fc800078e00ff */
[----:B------:R-:W0:Y:S01]  /*ab00*/  LDC R18, c[0x0][0x600] ;  /* 0x00018000ff127b82 */ /* 0x000e220000000800 */
[-CC-:B-1----:R-:W-:Y:S02]  /*ab10*/  SHF.R.U64 R12, R14, R22.reuse, R5.reuse ;  /* 0x000000160e0c7219 */ /* 0x182fe40000001205 */
[----:B------:R-:W-:-:S05]  /*ab20*/  SHF.R.U32.HI R5, RZ, R22, R5 ;  /* 0x00000016ff057219 */ /* 0x000fca0000011605 */
[----:B------:R-:W1:Y:S01]  /*ab30*/  LDC R25, c[0x0][0x648] ;  /* 0x00019200ff197b82 */ /* 0x000e620000000800 */
[-C--:B--2---:R-:W-:Y:S02]  /*ab40*/  SHF.L.U32 R6, R7, R24.reuse, RZ ;  /* 0x0000001807067219 */ /* 0x084fe400000006ff */
[--C-:B------:R-:W-:Y:S02]  /*ab50*/  SHF.R.U64 R17, R12, R24, R5.reuse ;  /* 0x000000180c117219 */ /* 0x100fe40000001205 */
[----:B------:R-:W-:Y:S02]  /*ab60*/  LOP3.LUT R23, RZ, R6, RZ, 0x33, !PT ;  /* 0x00000006ff177212 */ /* 0x000fe400078e33ff */
[-C--:B------:R-:W-:Y:S01]  /*ab70*/  SHF.R.U32.HI R7, RZ, R24.reuse, R5 ;  /* 0x00000018ff077219 */ /* 0x080fe20000011605 */
[----:B------:R-:W2:Y:S01]  /*ab80*/  LDC R28, c[0x0][0x638] ;  /* 0x00018e00ff1c7b82 */ /* 0x000ea20000000800 */
[----:B------:R-:W-:Y:S01]  /*ab90*/  SHF.L.U32 R22, R9, R24, RZ ;  /* 0x0000001809167219 */ /* 0x000fe200000006ff */
[----:B------:R-:W-:-:S06]  /*aba0*/  IMAD.MOV.U32 R6, RZ, RZ, R17 ;  /* 0x000000ffff067224 */ /* 0x000fcc00078e0011 */
[----:B------:R-:W0:Y:S01]  /*abb0*/  LDC R29, c[0x0][0x610] ;  /* 0x00018400ff1d7b82 */ /* 0x000e220000000800 */
[----:B----4-:R-:W-:Y:S05]  /*abc0*/  @!P0 BRA `(.L_x_228) ;  /* 0x0000000000288947 */ /* 0x010fea0003800000 */
[----:B------:R-:W4:Y:S02]  /*abd0*/  LDC R6, c[0x0][0x64c] ;  /* 0x00019300ff067b82 */ /* 0x000f240000000800 */
[----:B----4-:R-:W-:-:S05]  /*abe0*/  IADD3 R5, P0, R17, R6, RZ ;  /* 0x0000000611057210 */ /* 0x010fca0007f1e0ff */
[----:B------:R-:W-:-:S04]  /*abf0*/  IMAD.X R13, RZ, RZ, R7, P0 ;  /* 0x000000ffff0d7224 */ /* 0x000fc800000e0607 */
[----:B------:R-:W-:-:S04]  /*ac00*/  IMAD.WIDE.U32 R6, R13, R26, RZ ;  /* 0x0000001a0d067225 */ /* 0x000fc800078e00ff */
[----:B0-----:R-:W-:-:S04]  /*ac10*/  IMAD.WIDE.U32 R8, P0, R5, R27, R6 ;  /* 0x0000001b05087225 */ /* 0x001fc80007800006 */
[----:B------:R-:W-:-:S04]  /*ac20*/  IMAD.WIDE.U32 R6, R5, R26, RZ ;  /* 0x0000001a05067225 */ /* 0x000fc800078e00ff */
[----:B------:R-:W-:Y:S01]  /*ac30*/  IMAD.X R11, RZ, RZ, RZ, P0 ;  /* 0x000000ffff0b7224 */ /* 0x000fe200000e06ff */
[----:B------:R-:W-:Y:S01]  /*ac40*/  IADD3 RZ, P0, R7, R8, RZ ;  /* 0x0000000807ff7210 */ /* 0x000fe20007f1e0ff */
[----:B------:R-:W-:-:S04]  /*ac50*/  IMAD.MOV.U32 R10, RZ, RZ, R9 ;  /* 0x000000ffff0a7224 */ /* 0x000fc800078e0009 */
[----:B------:R-:W-:-:S08]  /*ac60*/  IMAD.WIDE.U32.X R6, R13, R27, R10, P0 ;  /* 0x0000001b0d067225 */ /* 0x000fd000000e040a */
.L_x_228:
[----:B-1----:R-:W-:Y:S01]  /*ac70*/  SHF.R.U64 R5, R6, R25, R7 ;  /* 0x0000001906057219 */ /* 0x002fe20000001207 */
[----:B0-----:R-:W-:Y:S01]  /*ac80*/  VIADD R7, R18, 0xffffffff ;  /* 0xffffffff12077836 */ /* 0x001fe20000000000 */
[----:B------:R-:W-:Y:S01]  /*ac90*/  LOP3.LUT R24, R12, R23, RZ, 0xc0, !PT ;  /* 0x000000170c187212 */ /* 0x000fe200078ec0ff */
[----:B------:R-:W-:Y:S02]  /*aca0*/  IMAD.MOV R16, RZ, RZ, -R16 ;  /* 0x000000ffff107224 */ /* 0x000fe400078e0a10 */
[----:B------:R-:W-:Y:S01]  /*acb0*/  IMAD.MOV R6, RZ, RZ, -R5 ;  /* 0x000000ffff067224 */ /* 0x000fe200078e0a05 */
[----:B------:R-:W-:Y:S01]  /*acc0*/  LOP3.LUT R14, R14, R7, RZ, 0xc0, !PT ;  /* 0x000000070e0e7212 */ /* 0x000fe200078ec0ff */
[----:B------:R-:W-:Y:S02]  /*acd0*/  IMAD R24, R22, R5, R24 ;  /* 0x0000000516187224 */ /* 0x000fe400078e0218 */
[----:B---3--:R-:W-:Y:S02]  /*ace0*/  @P3 IMAD R21, R19, R16, R20 ;  /* 0x0000001013153224 */ /* 0x008fe400078e0214 */
[----:B--2---:R-:W-:-:S02]  /*acf0*/  IMAD R5, R6, R28, R17 ;  /* 0x0000001c06057224 */ /* 0x004fc400078e0211 */
[----:B------:R-:W-:Y:S02]  /*ad00*/  IMAD R24, R24, R29, R21 ;  /* 0x0000001d18187224 */ /* 0x000fe400078e0215 */
[----:B------:R-:W-:Y:S02]  /*ad10*/  IMAD R5, R5, R18, R14 ;  /* 0x0000001205057224 */ /* 0x000fe400078e020e */
[----:B------:R-:W-:-:S03]  /*ad20*/  IMAD.MOV.U32 R7, RZ, RZ, 0x1 ;  /* 0x00000001ff077424 */ /* 0x000fc600078e00ff */
[----:B------:R-:W-:Y:S02]  /*ad30*/  SEL R6, R5, R24, !P3 ;  /* 0x0000001805067207 */ /* 0x000fe40005800000 */
[----:B------:R-:W-:Y:S01]  /*ad40*/  SEL R24, R24, R5, !P3 ;  /* 0x0000000518187207 */ /* 0x000fe20005800000 */
[----:B------:R-:W-:-:S07]  /*ad50*/  IMAD.MOV.U32 R5, RZ, RZ, R15 ;  /* 0x000000ffff057224 */ /* 0x000fce00078e000f */
.L_x_226:
[----:B------:R-:W-:Y:S01]  /*ad60*/  UIADD3 UR5, UR9, UR5, URZ ;  /* 0x0000000509057290 */ /* 0x000fe2000fffe03f */
[----:B------:R-:W-:Y:S01]  /*ad70*/  LOP3.LUT P0, RZ, R7, 0xff, RZ, 0xc0, !PT ;  /* 0x000000ff07ff7812 */ /* 0x000fe2000780c0ff */
[----:B------:R-:W-:Y:S02]  /*ad80*/  IMAD.MOV.U32 R7, RZ, RZ, R24 ;  /* 0x000000ffff077224 */ /* 0x000fe400078e0018 */
[----:B------:R-:W-:Y:S02]  /*ad90*/  USHF.R.U32.HI UR6, URZ, 0x1, UR5 ;  /* 0x000000013f067899 */ /* 0x000fe40008011605 */
[----:B------:R-:W-:Y:S02]  /*ada0*/  UISETP.GT.U32.AND UP1, UPT, UR5, 0x1, UPT ;  /* 0x000000010500788c */ /* 0x000fe4000bf24070 */
[----:B------:R-:W-:Y:S02]  /*adb0*/  ULOP3.LUT UR6, UR6, 0x1, URZ, 0xc0, !UPT ;  /* 0x0000000106067892 */ /* 0x000fe4000f8ec03f */
[----:B------:R-:W-:-:S02]  /*adc0*/  UISETP.LT.U32.AND UP1, UPT, UR9, 0x2, UP1 ;  /* 0x000000020900788c */ /* 0x000fc40008f21070 */
[----:B------:R-:W-:Y:S02]  /*add0*/  UISETP.NE.U32.AND UP0, UPT, UR6, 0x1, UPT ;  /* 0x000000010600788c */ /* 0x000fe4000bf05070 */
[----:B------:R-:W-:Y:S02]  /*ade0*/  USEL UR7, URZ, 0x1, !UP1 ;  /* 0x000000013f077887 */ /* 0x000fe4000c800000 */
[----:B------:R-:W-:Y:S02]  /*adf0*/  UISETP.GT.U32.AND UP0, UPT, UR9, 0x1, !UP0 ;  /* 0x000000010900788c */ /* 0x000fe4000c704070 */
[----:B------:R-:W-:Y:S02]  /*ae00*/  ULOP3.LUT UR5, UR5, 0x1, URZ, 0xc0, !UPT ;  /* 0x0000000105057892 */ /* 0x000fe4000f8ec03f */
[----:B------:R-:W-:-:S04]  /*ae10*/  USEL UR6, URZ, 0x1, !UP0 ;  /* 0x000000013f067887 */ /* 0x000fc8000c000000 */
[----:B------:R-:W-:Y:S01]  /*ae20*/  ULOP3.LUT UR4, UR6, UR4, UR7, 0x96, !UPT ;  /* 0x0000000406047292 */ /* 0x000fe2000f8e9607 */
[----:B------:R-:W-:Y:S11]  /*ae30*/  @P0 BRA `(.L_x_229) ;  /* 0xffffff6000280947 */ /* 0x000ff6000383ffff */
[----:B------:R-:W-:Y:S05]  /*ae40*/  EXIT ;  /* 0x000000000000794d */ /* 0x000fea0003800000 */
.L_x_3:
[----:B0-----:R-:W-:Y:S01]  /*ae50*/  ULDC.64 UR4, c[0x0][0x650] ;  /* 0x0001940000047ab9 */ /* 0x001fe20000000a00 */
        /* <DEDUP_REMOVED lines=25> */
.L_x_231:
[--C-:B------:R-:W-:Y:S01]  /*aff0*/  SHF.R.U64 R16, R14, R18, R15.reuse ;  /* 0x000000120e107219 */ /* 0x100fe2000000120f */
[----:B------:R-:W0:Y:S01]  /*b000*/  LDC R22, c[0x0][0x618] ;  /* 0x00018600ff167b82 */ /* 0x000e220000000800 */
[----:B------:R-:W-:Y:S01]  /*b010*/  I2FP.F32.U32 R7, R8 ;  /* 0x0000000800077245 */ /* 0x000fe20000201000 */
[----:B------:R-:W-:Y:S01]  /*b020*/  ULDC UR4, c[0x0][0x150] ;  /* 0x0000540000047ab9 */ /* 0x000fe20000000800 */
[----:B------:R-:W-:Y:S02]  /*b030*/  SHF.R.U32.HI R6, RZ, R18, R15 ;  /* 0x00000012ff067219 */ /* 0x000fe4000001160f */
[----:B------:R-:W-:Y:S01]  /*b040*/  IADD3 R9, P0, RZ, -R16, RZ ;  /* 0x80000010ff097210 */ /* 0x000fe20007f1e0ff */
[----:B------:R-:W-:Y:S01]  /*b050*/  FMUL R13, R7, UR4 ;  /* 0x00000004070d7c20 */ /* 0x000fe20008400000 */
[----:B------:R-:W-:Y:S01]  /*b060*/  ULDC UR4, c[0x0][0x154] ;  /* 0x0000550000047ab9 */ /* 0x000fe20000000800 */
[----:B------:R-:W1:Y:S02]  /*b070*/  LDC.64 R24, c[0x0][0x640] ;  /* 0x00019000ff187b82 */ /* 0x000e640000000a00 */
[----:B------:R-:W-:-:S02]  /*b080*/  IMAD.X R11, RZ, RZ, ~R6, P0 ;  /* 0x000000ffff0b7224 */ /* 0x000fc400000e0e06 */
[----:B------:R-:W2:Y:S01]  /*b090*/  F2I.U32.TRUNC.NTZ R13, R13 ;  /* 0x0000000d000d7305 */ /* 0x000ea2000020f000 */
[----:B------:R-:W-:-:S03]  /*b0a0*/  IMAD.WIDE.U32 R6, R9, R20, R2 ;  /* 0x0000001409067225 */ /* 0x000fc600078e0002 */
[----:B------:R-:W3:Y:S01]  /*b0b0*/  LDC R15, c[0x0][0x144] ;  /* 0x00005100ff0f7b82 */ /* 0x000ee20000000800 */
[----:B------:R-:W-:-:S04]  /*b0c0*/  IMAD R12, R11, R20, RZ ;  /* 0x000000140b0c7224 */ /* 0x000fc800078e02ff */
[----:B------:R-:W-:Y:S02]  /*b0d0*/  IMAD R9, R9, R21, R12 ;  /* 0x0000001509097224 */ /* 0x000fe400078e020c */
[----:B------:R-:W-:Y:S01]  /*b0e0*/  IMAD.MOV.U32 R12, RZ, RZ, -0x1 ;  /* 0xffffffffff0c7424 */ /* 0x000fe200078e00ff */
[----:B------:R-:W4:Y:S01]  /*b0f0*/  LDC R18, c[0x0][0x608] ;  /* 0x00018200ff127b82 */ /* 0x000f220000000800 */
[----:B------:R-:W-:Y:S01]  /*b100*/  IMAD.IADD R7, R7, 0x1, R9 ;  /* 0x0000000107077824 */ /* 0x000fe200078e0209 */
[----:B------:R-:W-:-:S04]  /*b110*/  I2FP.F32.U32 R9, R10 ;  /* 0x0000000a00097245 */ /* 0x000fc80000201000 */
[-C--:B0-----:R-:W-:Y:S01]  /*b120*/  SHF.R.U64 R14, R6, R22.reuse, R7 ;  /* 0x00000016060e7219 */ /* 0x081fe20000001207 */
[----:B--2---:R-:W-:Y:S01]  /*b130*/  IMAD.MOV R6, RZ, RZ, -R13 ;  /* 0x000000ffff067224 */ /* 0x004fe200078e0a0d */
[----:B------:R-:W0:Y:S01]  /*b140*/  LDC R11, c[0x0][0x658] ;  /* 0x00019600ff0b7b82 */ /* 0x000e220000000800 */
[----:B-1----:R-:W-:Y:S01]  /*b150*/  ISETP.NE.U32.AND P0, PT, R24, RZ, PT ;  /* 0x000000ff1800720c */ /* 0x002fe20003f05070 */
[----:B------:R-:W-:Y:S01]  /*b160*/  FMUL R9, R9, UR4 ;  /* 0x0000000409097c20 */ /* 0x000fe20008400000 */
[----:B------:R-:W-:Y:S02]  /*b170*/  SHF.R.U32.HI R7, RZ, R22, R7 ;  /* 0x00000016ff077219 */ /* 0x000fe40000011607 */
[----:B------:R-:W-:-:S03]  /*b180*/  ISETP.NE.AND.EX P0, PT, R25, RZ, PT, P0 ;  /* 0x000000ff1900720c */ /* 0x000fc60003f05300 */
[----:B------:R-:W1:Y:S01]  /*b190*/  LDC R21, c[0x0][0x148] ;  /* 0x00005200ff157b82 */ /* 0x000e620000000800 */
[----:B---3--:R-:W-:Y:S02]  /*b1a0*/  IMAD R22, R15, R6, R8 ;  /* 0x000000060f167224 */ /* 0x008fe400078e0208 */
[----:B------:R-:W-:-:S05]  /*b1b0*/  IMAD.MOV.U32 R8, RZ, RZ, 0x1 ;  /* 0x00000001ff087424 */ /* 0x000fca00078e00ff */
[----:B------:R-:W2:Y:S01]  /*b1c0*/  LDC R20, c[0x0][0x600] ;  /* 0x00018000ff147b82 */ /* 0x000ea20000000800 */
[-CC-:B----4-:R-:W-:Y:S02]  /*b1d0*/  SHF.R.U64 R17, R14, R18.reuse, R7.reuse ;  /* 0x000000120e117219 */ /* 0x190fe40000001207 */
[----:B------:R-:W-:Y:S02]  /*b1e0*/  SHF.R.U32.HI R6, RZ, R18, R7 ;  /* 0x00000012ff067219 */ /* 0x000fe40000011607 */
[----:B------:R3:W4:Y:S03]  /*b1f0*/  F2I.U32.TRUNC.NTZ R18, R9 ;  /* 0x0000000900127305 */ /* 0x000726000020f000 */
[----:B------:R-:W1:Y:S01]  /*b200*/  LDC R23, c[0x0][0x648] ;  /* 0x00019200ff177b82 */ /* 0x000e620000000800 */
[-C--:B0-----:R-:W-:Y:S02]  /*b210*/  SHF.R.U64 R19, R17, R11.reuse, R6 ;  /* 0x0000000b11137219 */ /* 0x081fe40000001206 */
[----:B------:R-:W-:-:S02]  /*b220*/  SHF.L.U32 R12, R12, R11, RZ ;  /* 0x0000000b0c0c7219 */ /* 0x000fc400000006ff */
[-C--:B------:R-:W-:Y:S01]  /*b230*/  SHF.R.U32.HI R7, RZ, R11.reuse, R6 ;  /* 0x0000000bff077219 */ /* 0x080fe20000011606 */
[----:B------:R-:W-:Y:S01]  /*b240*/  IMAD.MOV.U32 R6, RZ, RZ, R19 ;  /* 0x000000ffff067224 */ /* 0x000fe200078e0013 */
[----:B------:R-:W-:Y:S01]  /*b250*/  SHF.L.U32 R27, R8, R11, RZ ;  /* 0x0000000b081b7219 */ /* 0x000fe200000006ff */
[----:B------:R-:W0:Y:S01]  /*b260*/  LDC R26, c[0x0][0x638] ;  /* 0x00018e00ff1a7b82 */ /* 0x000e220000000800 */
[----:B------:R-:W-:-:S07]  /*b270*/  LOP3.LUT R28, RZ, R12, RZ, 0x33, !PT ;  /* 0x0000000cff1c7212 */ /* 0x000fce00078e33ff */
[----:B------:R-:W0:Y:S01]  /*b280*/  LDC R29, c[0x0][0x610] ;  /* 0x00018400ff1d7b82 */ /* 0x000e220000000800 */
[----:B---34-:R-:W-:Y:S05]  /*b290*/  @!P0 BRA `(.L_x_232) ;  /* 0x0000000000288947 */ /* 0x018fea0003800000 */
        /* <DEDUP_REMOVED lines=10> */
.L_x_232:
[----:B-1----:R-:W-:Y:S01]  /*b340*/  SHF.R.U64 R7, R6, R23, R7 ;  /* 0x0000001706077219 */ /* 0x002fe20000001207 */
[----:B--2---:R-:W-:Y:S01]  /*b350*/  VIADD R9, R20, 0xffffffff ;  /* 0xffffffff14097836 */ /* 0x004fe20000000000 */
[----:B------:R-:W-:Y:S01]  /*b360*/  LOP3.LUT R6, R17, R28, RZ, 0xc0, !PT ;  /* 0x0000001c11067212 */ /* 0x000fe200078ec0ff */
[----:B------:R-:W-:Y:S02]  /*b370*/  IMAD.MOV R18, RZ, RZ, -R18 ;  /* 0x000000ffff127224 */ /* 0x000fe400078e0a12 */
[----:B------:R-:W-:Y:S02]  /*b380*/  IMAD.MOV R8, RZ, RZ, -R7 ;  /* 0x000000ffff087224 */ /* 0x000fe400078e0a07 */
[----:B------:R-:W-:Y:S01]  /*b390*/  IMAD R11, R27, R7, R6 ;  /* 0x000000071b0b7224 */ /* 0x000fe200078e0206 */
[----:B------:R-:W-:Y:S01]  /*b3a0*/  LOP3.LUT R7, R14, R9, RZ, 0xc0, !PT ;  /* 0x000000090e077212 */ /* 0x000fe200078ec0ff */
[----:B------:R-:W-:Y:S02]  /*b3b0*/  @P3 IMAD R22, R21, R18, R10 ;  /* 0x0000001215163224 */ /* 0x000fe400078e020a */
[----:B0-----:R-:W-:-:S02]  /*b3c0*/  IMAD R6, R8, R26, R19 ;  /* 0x0000001a08067224 */ /* 0x001fc400078e0213 */
[----:B------:R-:W-:Y:S02]  /*b3d0*/  IMAD R11, R11, R29, R22 ;  /* 0x0000001d0b0b7224 */ /* 0x000fe400078e0216 */
[----:B------:R-:W-:Y:S02]  /*b3e0*/  IMAD R6, R6, R20, R7 ;  /* 0x0000001406067224 */ /* 0x000fe400078e0207 */
[----:B------:R-:W-:-:S03]  /*b3f0*/  IMAD.MOV.U32 R8, RZ, RZ, 0x1 ;  /* 0x00000001ff087424 */ /* 0x000fc600078e00ff */
[----:B------:R-:W-:Y:S02]  /*b400*/  SEL R15, R6, R11, !P3 ;  /* 0x0000000b060f7207 */ /* 0x000fe40005800000 */
[----:B------:R-:W-:Y:S01]  /*b410*/  SEL R11, R11, R6, !P3 ;  /* 0x000000060b0b7207 */ /* 0x000fe20005800000 */
[----:B------:R-:W-:Y:S01]  /*b420*/  IMAD.MOV.U32 R6, RZ, RZ, R16 ;  /* 0x000000ffff067224 */ /* 0x000fe200078e0010 */
[----:B------:R-:W-:-:S07]  /*b430*/  PRMT R7, R8, 0x7610, R7 ;  /* 0x0000761008077816 */ /* 0x000fce0000000007 */
.L_x_230:
[----:B------:R-:W-:-:S08]  /*b440*/  NOP ;  /* 0x0000000000007918 */ /* 0x000fd00000000000 */
[----:B------:R-:W0:-:S00]  /*b450*/  USETMAXREG.DEALLOC.CTAPOOL 0x28 ;  /* 0x00000028000079c8 */ /* 0x000e0000080e0500 */
[----:B0-----:R-:W-:-:S13]  /*b460*/  ISETP.NE.AND P0, PT, R5, RZ, PT ;  /* 0x000000ff0500720c */ /* 0x001fda0003f05270 */
[----:B------:R-:W-:Y:S05]  /*b470*/  @P0 EXIT ;  /* 0x000000000000094d */ /* 0x000fea0003800000 */
[----:B------:R-:W-:Y:S01]  /*b480*/  LOP3.LUT P0, RZ, R7, 0xff, RZ, 0xc0, !PT ;  /* 0x000000ff07ff7812 */ /* 0x000fe2000780c0ff */
[----:B------:R-:W-:Y:S02]  /*b490*/  IMAD.MOV.U32 R12, RZ, RZ, 0x1 ;  /* 0x00000001ff0c7424 */ /* 0x000fe400078e00ff */
[----:B------:R-:W-:-:S10]  /*b4a0*/  IMAD.MOV.U32 R5, RZ, RZ, RZ ;  /* 0x000000ffff057224 */ /* 0x000fd400078e00ff */
[----:B------:R-:W-:Y:S05]  /*b4b0*/  @!P0 BRA `(.L_x_233) ;  /* 0x0000000c00648947 */ /* 0x000fea0003800000 */
[----:B------:R-:W0:Y:S01]  /*b4c0*/  LDC R5, c[0x0][0x28c] ;  /* 0x0000a300ff057b82 */ /* 0x000e220000000800 */
[----:B------:R-:W-:Y:S01]  /*b4d0*/  ULDC UR5, c[0x0][0x658] ;  /* 0x0001960000057ab9 */ /* 0x000fe20000000800 */
[----:B------:R-:W-:Y:S01]  /*b4e0*/  UMOV UR7, 0xffffffff ;  /* 0xffffffff00077882 */ /* 0x000fe20000000000 */
[----:B------:R-:W-:Y:S01]  /*b4f0*/  ULDC UR6, c[0x0][0xc] ;  /* 0x0000030000067ab9 */ /* 0x000fe20000000800 */
[----:B------:R-:W-:Y:S01]  /*b500*/  USHF.L.U32 UR9, UR7, UR5, URZ ;  /* 0x0000000507097299 */ /* 0x000fe2000800063f */
[C---:B------:R-:W-:Y:S01]  /*b510*/  LOP3.LUT P4, RZ, R0.reuse, 0x7f, RZ, 0xc0, !PT ;  /* 0x0000007f00ff7812 */ /* 0x040fe2000788c0ff */
[----:B------:R-:W-:Y:S01]  /*b520*/  UMOV UR8, 0x1 ;  /* 0x0000000100087882 */ /* 0x000fe20000000000 */
[----:B------:R-:W-:Y:S01]  /*b530*/  ULDC UR7, c[0x0][0x10] ;  /* 0x0000040000077ab9 */ /* 0x000fe20000000800 */
[----:B------:R-:W-:Y:S01]  /*b540*/  LOP3.LUT P0, RZ, R0, 0x1f, RZ, 0xc0, !PT ;  /* 0x0000001f00ff7812 */ /* 0x000fe2000780c0ff */
[----:B------:R-:W-:Y:S01]  /*b550*/  UIMAD.WIDE.U32 UR6, UR6, UR7, URZ ;  /* 0x00000007060672a5 */ /* 0x000fe2000f8e003f */
[----:B------:R-:W-:Y:S01]  /*b560*/  BSSY B0, `(.L_x_233) ;  /* 0x00000ce000007945 */ /* 0x000fe20003800000 */
[----:B------:R-:W-:Y:S01]  /*b570*/  USHF.L.U32 UR5, UR8, UR5, URZ ;  /* 0x0000000508057299 */ /* 0x000fe2000800063f */
[----:B------:R-:W-:Y:S01]  /*b580*/  IMAD.MOV.U32 R14, RZ, RZ, 0x1 ;  /* 0x00000001ff0e7424 */ /* 0x000fe200078e00ff */
[----:B------:R-:W-:Y:S01]  /*b590*/  LOP3.LUT R17, R4, 0x2, RZ, 0xfc, !PT ;  /* 0x0000000204117812 */ /* 0x000fe200078efcff */
[----:B------:R-:W-:Y:S01]  /*b5a0*/  ULDC UR8, c[0x0][0x14] ;  /* 0x0000050000087ab9 */ /* 0x000fe20000000800 */
[----:B------:R-:W-:Y:S01]  /*b5b0*/  PLOP3.LUT P0, PT, P0, P4, PT, 0x8a, 0x0 ;  /* 0x000000000000781c */ /* 0x000fe20000709172 */
[----:B------:R-:W-:Y:S01]  /*b5c0*/  UIMAD.WIDE.U32 UR30, UR6, UR8, URZ ;  /* 0x00000008061e72a5 */ /* 0x000fe2000f8e003f */
[----:B------:R-:W-:Y:S01]  /*b5d0*/  IMAD.MOV.U32 R12, RZ, RZ, 0x1 ;  /* 0x00000001ff0c7424 */ /* 0x000fe200078e00ff */
[----:B------:R-:W-:Y:S01]  /*b5e0*/  UIMAD UR7, UR7, UR8, URZ ;  /* 0x00000008070772a4 */ /* 0x000fe2000f8e023f */
[----:B------:R-:W-:Y:S01]  /*b5f0*/  ULDC UR4, c[0x0][0x600] ;  /* 0x0001800000047ab9 */ /* 0x000fe20000000800 */
[----:B------:R-:W-:-:S02]  /*b600*/  ULOP3.LUT UR6, URZ, UR9, URZ, 0x33, !UPT ;  /* 0x000000093f067292 */ /* 0x000fc4000f8e333f */
[----:B------:R-:W-:Y:S01]  /*b610*/  UIADD3 UR4, UR4, -0x1, URZ ;  /* 0xffffffff04047890 */ /* 0x000fe2000fffe03f */
[----:B0-----:R-:W-:Y:S01]  /*b620*/  VIADD R5, R5, 0xff ;  /* 0x000000ff05057836 */ /* 0x001fe20000000000 */
[----:B------:R-:W-:Y:S01]  /*b630*/  UIADD3 UR7, UR31, UR7, URZ ;  /* 0x000000071f077290 */ /* 0x000fe2000fffe03f */
[----:B------:R-:W-:-:S03]  /*b640*/  ULDC.64 UR38, c[0x0][0x198] ;  /* 0x0000660000267ab9 */ /* 0x000fc60000000a00 */
[----:B------:R-:W-:-:S04]  /*b650*/  SHF.R.S32.HI R8, RZ, 0x1f, R5 ;  /* 0x0000001fff087819 */ /* 0x000fc80000011405 */
[----:B------:R-:W-:Y:S01]  /*b660*/  LEA.HI R8, R8, R5, RZ, 0x8 ;  /* 0x0000000508087211 */ /* 0x000fe200078f40ff */
[----:B------:R-:W-:-:S03]  /*b670*/  IMAD.MOV.U32 R5, RZ, RZ, RZ ;  /* 0x000000ffff057224 */ /* 0x000fc600078e00ff */
[----:B------:R-:W-:-:S05]  /*b680*/  SHF.R.S32.HI R16, RZ, 0x8, R8 ;  /* 0x00000008ff107819 */ /* 0x000fca0000011408 */
[----:B------:R-:W-:-:S07]  /*b690*/  VIADD R13, R16, 0x1 ;  /* 0x00000001100d7836 */ /* 0x000fce0000000000 */
.L_x_245:
[----:B------:R-:W-:-:S03]  /*b6a0*/  UMOV UR8, 0xffffffff ;  /* 0xffffffff00087882 */ /* 0x000fc60000000000 */
[----:B------:R-:W-:Y:S05]  /*b6b0*/  BRA.DIV UR8, `(.L_x_234) ;  /* 0x0000000e088c7947 */ /* 0x000fea000b800000 */
[----:B------:R-:W-:-:S13]  /*b6c0*/  ELECT P1, URZ, PT ;  /* 0x00000000003f782f */ /* 0x000fda0003820000 */
.L_x_254:
[----:B------:R-:W0:Y:S01]  /*b6d0*/  LDC R0, c[0x0][0x28c] ;  /* 0x0000a300ff007b82 */ /* 0x000e220000000800 */
[----:B------:R-:W-:Y:S01]  /*b6e0*/  BSSY B1, `(.L_x_235) ;  /* 0x0000043000017945 */ /* 0x000fe20003800000 */
[----:B0-----:R-:W-:-:S13]  /*b6f0*/  ISETP.LT.OR P1, PT, R0, 0x1, !P1 ;  /* 0x000000010000780c */ /* 0x001fda0004f21670 */
[----:B------:R-:W-:Y:S05]  /*b700*/  @P1 BRA `(.L_x_236) ;  /* 0x0000000400001947 */ /* 0x000fea0003800000 */
[----:B------:R-:W-:Y:S02]  /*b710*/  IMAD.SHL.U32 R11, R11, 0x100, RZ ;  /* 0x000001000b0b7824 */ /* 0x000fe400078e00ff */
[----:B------:R-:W-:Y:S02]  /*b720*/  IMAD R15, R15, 0x60, RZ ;  /* 0x000000600f0f7824 */ /* 0x000fe400078e02ff */
[----:B------:R-:W-:Y:S02]  /*b730*/  IMAD.MOV.U32 R20, RZ, RZ, RZ ;  /* 0x000000ffff147224 */ /* 0x000fe400078e00ff */
[----:B------:R-:W-:Y:S02]  /*b740*/  IMAD.MOV.U32 R0, RZ, RZ, R13 ;  /* 0x000000ffff007224 */ /* 0x000fe400078e000d */
[----:B------:R-:W-:Y:S02]  /*b750*/  IMAD.MOV.U32 R7, RZ, RZ, R12 ;  /* 0x000000ffff077224 */ /* 0x000fe400078e000c */
[----:B------:R-:W-:-:S07]  /*b760*/  IMAD.MOV.U32 R8, RZ, RZ, R5 ;  /* 0x000000ffff087224 */ /* 0x000fce00078e0005 */
.L_x_240:
[----:B------:R-:W0:Y:S01]  /*b770*/  S2R R10, SR_CgaCtaId ;  /* 0x00000000000a7919 */ /* 0x000e220000008800 */
[----:B------:R-:W-:-:S04]  /*b780*/  MOV R9, 0x400 ;  /* 0x0000040000097802 */ /* 0x000fc80000000f00 */
[----:B0-----:R-:W-:Y:S02]  /*b790*/  LEA R19, R10, R9, 0x18 ;  /* 0x000000090a137211 */ /* 0x001fe400078ec0ff */
[----:B------:R-:W-:Y:S01]  /*b7a0*/  SHF.L.U32 R9, R7, 0x1f, RZ ;  /* 0x0000001f07097819 */ /* 0x000fe200000006ff */
[----:B------:R-:W0:Y:S02]  /*b7b0*/  @!P4 LDC R10, c[0x0][0x500] ;  /* 0x00014000ff0acb82 */ /* 0x000e240000000800 */
[----:B------:R-:W-:-:S04]  /*b7c0*/  IMAD R18, R8, 0x8, R19 ;  /* 0x0000000808127824 */ /* 0x000fc800078e0213 */
[----:B------:R-:W1:Y:S02]  /*b7d0*/  SYNCS.PHASECHK.TRANS64.TRYWAIT P1, [R18+URZ+0x10], R9 ;  /* 0x00001009120075a7 */ /* 0x000e64000802017f */
[----:B-1----:R-:W-:Y:S05]  /*b7e0*/  @!P1 BRA `(.L_x_237) ;  /* 0x0000000c00609947 */ /* 0x002fea0003800000 */
.L_x_255:
[----:B-1----:R-:W-:Y:S01]  /*b7f0*/  PRMT R9, R17, 0x9910, RZ ;  /* 0x0000991011097816 */ /* 0x002fe200000000ff */
[----:B0-----:R0:W-:Y:S03]  /*b800*/  @!P4 SYNCS.ARRIVE.TRANS64 RZ, [R18+URZ], R10 ;  /* 0x0000000a12ffc9a7 */ /* 0x0011e6000800003f */
[----:B------:R-:W-:-:S13]  /*b810*/  ISETP.NE.AND P1, PT, R9, 0x2, PT ;  /* 0x000000020900780c */ /* 0x000fda0003f25270 */
[----:B0-----:R-:W-:Y:S05]  /*b820*/  @P1 BRA `(.L_x_238) ;  /* 0x0000000000041947 */ /* 0x001fea0003800000 */
[----:B------:R-:W-:Y:S01]  /*b830*/  BPT.TRAP 0x1 ;  /* 0x000000040000795c */ /* 0x000fe20000300000 */
.L_x_238:
[----:B------:R-:W-:Y:S05]  /*b840*/  @P0 BRA `(.L_x_239) ;  /* 0x0000000000040947 */ /* 0x000fea0003800000 */
[----:B------:R-:W-:Y:S01]  /*b850*/  BPT.TRAP 0x1 ;  /* 0x000000040000795c */ /* 0x000fe20000300000 */
.L_x_239:
[--C-:B------:R-:W-:Y:S01]  /*b860*/  IMAD R9, R8, 0x10000, R19.reuse ;  /* 0x0001000008097824 */ /* 0x100fe200078e0213 */
[----:B------:R-:W-:Y:S01]  /*b870*/  R2UR UR34, R20 ;  /* 0x00000000142272ca */ /* 0x000fe200000e0000 */
[----:B------:R-:W-:Y:S01]  /*b880*/  IMAD R19, R8, 0x6000, R19 ;  /* 0x0000600008137824 */ /* 0x000fe200078e0213 */
[----:B------:R-:W-:Y:S01]  /*b890*/  R2UR UR33, R18 ;  /* 0x00000000122172ca */ /* 0x000fe200000e0000 */
[----:B------:R-:W-:Y:S01]  /*b8a0*/  VIADD R0, R0, 0xffffffff ;  /* 0xffffffff00007836 */ /* 0x000fe20000000000 */
[----:B------:R-:W-:Y:S01]  /*b8b0*/  R2UR UR24, R9 ;  /* 0x00000000091872ca */ /* 0x000fe200000e0000 */
[----:B------:R-:W-:Y:S01]  /*b8c0*/  UIADD3 UR14, UP0, UR38, 0xf0, URZ ;  /* 0x000000f0260e7890 */ /* 0x000fe2000ff1e03f */
[----:B------:R-:W-:Y:S01]  /*b8d0*/  R2UR UR8, R19 ;  /* 0x00000000130872ca */ /* 0x000fe200000e0000 */
[----:B------:R-:W-:Y:S01]  /*b8e0*/  UIADD3 UR40, UP1, UR38, 0x1f0, URZ ;  /* 0x000001f026287890 */ /* 0x000fe2000ff3e03f */
[----:B------:R-:W-:Y:S01]  /*b8f0*/  R2UR UR36, R6 ;  /* 0x00000000062472ca */ /* 0x000fe200000e0000 */
[----:B------:R-:W-:Y:S01]  /*b900*/  UIADD3.X UR15, URZ, UR39, URZ, UP0, !UPT ;  /* 0x000000273f0f7290 */ /* 0x000fe200087fe43f */
[----:B------:R-:W-:Y:S01]  /*b910*/  R2UR UR35, R11 ;  /* 0x000000000b2372ca */ /* 0x000fe200000e0000 */
[----:B------:R-:W-:Y:S01]  /*b920*/  UIADD3.X UR41, URZ, UR39, URZ, UP1, !UPT ;  /* 0x000000273f297290 */ /* 0x000fe20008ffe43f */
[----:B------:R-:W-:Y:S01]  /*b930*/  R2UR UR19, R15 ;  /* 0x000000000f1372ca */ /* 0x000fe200000e0000 */
[----:B------:R-:W-:Y:S01]  /*b940*/  UIADD3 UR26, UR34, 0x80, URZ ;  /* 0x00000080221a7890 */ /* 0x000fe2000fffe03f */
[----:B------:R-:W-:Y:S01]  /*b950*/  ISETP.GT.AND P2, PT, R0, 0x1, PT ;  /* 0x000000010000780c */ /* 0x000fe20003f44270 */
[----:B------:R-:W-:Y:S01]  /*b960*/  VIADD R8, R8, 0x1 ;  /* 0x0000000108087836 */ /* 0x000fe20000000000 */
[----:B------:R-:W-:Y:S01]  /*b970*/  UMOV UR22, 0x0 ;  /* 0x0000000000167882 */ /* 0x000fe20000000000 */
[----:B------:R-:W-:Y:S01]  /*b980*/  UIADD3 UR32, UR24, 0x100, URZ ;  /* 0x0000010018207890 */ /* 0x000fe2000fffe03f */
[----:B------:R-:W-:Y:S01]  /*b990*/  VIADD R20, R20, 0x100 ;  /* 0x0000010014147836 */ /* 0x000fe20000000000 */
[----:B------:R-:W-:Y:S01]  /*b9a0*/  UIADD3 UR24, UR24, 0x8100, URZ ;  /* 0x0000810018187890 */ /* 0x000fe2000fffe03f */
[----:B------:R-:W-:Y:S01]  /*b9b0*/  ISETP.NE.AND P1, PT, R8, 0x2, PT ;  /* 0x000000020800780c */ /* 0x000fe20003f25270 */
[----:B------:R-:W-:-:S02]  /*b9c0*/  UIADD3 UR16, UR8, 0x20100, URZ ;  /* 0x0002010008107890 */ /* 0x000fc4000fffe03f */
[----:B------:R-:W-:Y:S01]  /*b9d0*/  UIADD3 UR8, UR8, 0x23100, URZ ;  /* 0x0002310008087890 */ /* 0x000fe2000fffe03f */
[----:B------:R-:W-:Y:S01]  /*b9e0*/  SEL R10, RZ, 0x1, P1 ;  /* 0x00000001ff0a7807 */ /* 0x000fe20000800000 */
[----:B------:R-:W-:Y:S01]  /*b9f0*/  UMOV UR23, 0x10000000 ;  /* 0x1000000000177882 */ /* 0x000fe20000000000 */
[----:B------:R-:W-:Y:S01]  /*ba00*/  UMOV UR25, UR33 ;  /* 0x0000002100197c82 */ /* 0x000fe20008000000 */
[----:B------:R-:W-:Y:S01]  /*ba10*/  UMOV UR28, UR36 ;  /* 0x00000024001c7c82 */ /* 0x000fe20008000000 */
[----:B------:R-:W-:Y:S01]  /*ba20*/  UMOV UR27, UR35 ;  /* 0x00000023001b7c82 */ /* 0x000fe20008000000 */
[----:B------:R-:W-:Y:S01]  /*ba30*/  UMOV UR17, UR33 ;  /* 0x0000002100117c82 */ /* 0x000fe20008000000 */
[----:B------:R-:W-:Y:S01]  /*ba40*/  UMOV UR18, UR34 ;  /* 0x0000002200127c82 */ /* 0x000fe20008000000 */
[----:B------:R-:W-:Y:S01]  /*ba50*/  UMOV UR20, UR36 ;  /* 0x0000002400147c82 */ /* 0x000fe20008000000 */
[----:B------:R0:W-:Y:S01]  /*ba60*/  UTMALDG.3D [UR32], [UR14], desc[UR22] ;  /* 0x000016200e0075b4 */ /* 0x0001e20008011000 */
[----:B------:R-:W-:Y:S01]  /*ba70*/  UMOV UR9, UR33 ;  /* 0x0000002100097c82 */ /* 0x000fe20008000000 */
[----:B------:R-:W-:Y:S01]  /*ba80*/  UMOV UR11, UR19 ;  /* 0x00000013000b7c82 */ /* 0x000fe20008000000 */
[----:B------:R-:W-:Y:S01]  /*ba90*/  UMOV UR12, UR36 ;  /* 0x00000024000c7c82 */ /* 0x000fe20008000000 */
[----:B------:R-:W-:Y:S01]  /*baa0*/  UMOV UR10, UR26 ;  /* 0x0000001a000a7c82 */ /* 0x000fe20008000000 */
[----:B------:R-:W-:-:S02]  /*bab0*/  LOP3.LUT R7, R7, R10, RZ, 0x3c, !PT ;  /* 0x0000000a07077212 */ /* 0x000fc400078e3cff */
[----:B------:R-:W-:Y:S01]  /*bac0*/  SEL R8, R8, RZ, P1 ;  /* 0x000000ff08087207 */ /* 0x000fe20000800000 */
[----:B------:R0:W-:Y:S01]  /*bad0*/  UTMALDG.3D [UR24], [UR14], desc[UR22] ;  /* 0x000016180e0075b4 */ /* 0x0001e20008011000 */
[----:B------:R0:W-:Y:S01]  /*bae0*/  UTMALDG.3D [UR16], [UR40], desc[UR22] ;  /* 0x00001610280075b4 */ /* 0x0001e20008011000 */
[----:B------:R0:W-:Y:S02]  /*baf0*/  UTMALDG.3D [UR8], [UR40], desc[UR22] ;  /* 0x00001608280075b4 */ /* 0x0001e40008011000 */
[----:B0-----:R-:W-:Y:S05]  /*bb00*/  @P2 BRA `(.L_x_240) ;  /* 0xfffffffc00182947 */ /* 0x001fea000383ffff */
.L_x_236:
[----:B------:R-:W-:Y:S05]  /*bb10*/  BSYNC B1 ;  /* 0x0000000000017941 */ /* 0x000fea0003800000 */
.L_x_235:
[----:B------:R-:W-:Y:S01]  /*bb20*/  LOP3.LUT P2, RZ, R14, 0xff, RZ, 0xc0, !PT ;  /* 0x000000ff0eff7812 */ /* 0x000fe2000784c0ff */
[----:B------:R-:W-:Y:S01]  /*bb30*/  IMAD.IADD R5, R16, 0x1, R5 ;  /* 0x0000000110057824 */ /* 0x000fe200078e0205 */
[----:B------:R-:W-:Y:S01]  /*bb40*/  IADD3 R2, P5, R2, UR30, RZ ;  /* 0x0000001e02027c10 */ /* 0x000fe2000ffbe0ff */
[----:B------:R-:W-:Y:S01]  /*bb50*/  ULDC.64 UR8, c[0x0][0x650] ;  /* 0x0001940000087ab9 */ /* 0x000fe20000000a00 */
[----:B------:R-:W-:Y:S01]  /*bb60*/  BSSY B1, `(.L_x_241) ;  /* 0x000006b000017945 */ /* 0x000fe20003800000 */
[----:B------:R-:W-:Y:S01]  /*bb70*/  IMAD.MOV.U32 R11, RZ, RZ, -0x1 ;  /* 0xffffffffff0b7424 */ /* 0x000fe200078e00ff */
[----:B------:R-:W-:Y:S01]  /*bb80*/  ISETP.GT.U32.AND P1, PT, R5, 0x1, PT ;  /* 0x000000010500780c */ /* 0x000fe20003f24070 */
[----:B------:R-:W-:Y:S01]  /*bb90*/  IMAD.MOV.U32 R15, RZ, RZ, -0x1 ;  /* 0xffffffffff0f7424 */ /* 0x000fe200078e00ff */
[----:B------:R-:W-:Y:S02]  /*bba0*/  SHF.R.U32.HI R0, RZ, 0x1, R5 ;  /* 0x00000001ff007819 */ /* 0x000fe40000011605 */
[----:B------:R-:W-:-:S02]  /*bbb0*/  ISETP.LT.U32.AND P1, PT, R16, 0x2, P1 ;  /* 0x000000021000780c */ /* 0x000fc40000f21070 */
[----:B------:R-:W-:Y:S01]  /*bbc0*/  IADD3.X R3, R3, UR7, RZ, P5, !PT ;  /* 0x0000000703037c10 */ /* 0x000fe2000affe4ff */
[----:B------:R-:W0:Y:S01]  /*bbd0*/  @P2 S2R R7, SR_CgaCtaId ;  /* 0x0000000000072919 */ /* 0x000e220000008800 */
[----:B------:R-:W-:Y:S02]  /*bbe0*/  @P2 MOV R6, 0x400 ;  /* 0x0000040000062802 */ /* 0x000fe40000000f00 */
[----:B------:R-:W-:Y:S02]  /*bbf0*/  ISETP.GE.U32.AND P5, PT, R2, UR8, PT ;  /* 0x0000000802007c0c */ /* 0x000fe4000bfa6070 */
[----:B------:R-:W-:Y:S02]  /*bc00*/  LOP3.LUT R0, R0, 0x1, RZ, 0xc0, !PT ;  /* 0x0000000100007812 */ /* 0x000fe400078ec0ff */
[----:B------:R-:W-:Y:S02]  /*bc10*/  LOP3.LUT R5, R5, 0x1, RZ, 0xc0, !PT ;  /* 0x0000000105057812 */ /* 0x000fe400078ec0ff */
[----:B------:R-:W-:-:S02]  /*bc20*/  PRMT R14, RZ, 0x7610, R14 ;  /* 0x00007610ff0e7816 */ /* 0x000fc4000000000e */
[----:B0-----:R-:W-:Y:S02]  /*bc30*/  @P2 LEA R6, R7, R6, 0x18 ;  /* 0x0000000607062211 */ /* 0x001fe400078ec0ff */
[----:B------:R-:W-:Y:S02]  /*bc40*/  SEL R7, RZ, 0x1, !P1 ;  /* 0x00000001ff077807 */ /* 0x000fe40004800000 */
[----:B------:R-:W-:Y:S01]  /*bc50*/  ISETP.GE.U32.AND.EX P1, PT, R3, UR9, PT, P5 ;  /* 0x0000000903007c0c */ /* 0x000fe2000bf26150 */
[----:B------:R0:W-:Y:S01]  /*bc60*/  @P2 SYNCS.ARRIVE.TRANS64.A1T0 RZ, [R6+URZ+0x38], RZ ;  /* 0x000038ff06ff29a7 */ /* 0x0001e2000810003f */
[----:B------:R-:W-:-:S04]  /*bc70*/  ISETP.NE.U32.AND P2, PT, R0, 0x1, PT ;  /* 0x000000010000780c */ /* 0x000fc80003f45070 */
[----:B------:R-:W-:Y:S01]  /*bc80*/  ISETP.GT.U32.AND P2, PT, R16, 0x1, !P2 ;  /* 0x000000011000780c */ /* 0x000fe20005744070 */
[----:B0-----:R-:W-:-:S03]  /*bc90*/  IMAD.MOV.U32 R6, RZ, RZ, -0x1 ;  /* 0xffffffffff067424 */ /* 0x001fc600078e00ff */
[----:B------:R-:W-:-:S04]  /*bca0*/  SEL R0, RZ, 0x1, !P2 ;  /* 0x00000001ff007807 */ /* 0x000fc80005000000 */
[----:B------:R-:W-:Y:S02]  /*bcb0*/  LOP3.LUT R12, R0, R12, R7, 0x96, !PT ;  /* 0x0000000c000c7212 */ /* 0x000fe400078e9607 */
[----:B------:R-:W-:Y:S01]  /*bcc0*/  PRMT R0, RZ, 0x7610, R0 ;  /* 0x00007610ff007816 */ /* 0x000fe20000000000 */
[----:B------:R-:W-:Y:S06]  /*bcd0*/  @P1 BRA `(.L_x_242) ;  /* 0x00000004004c1947 */ /* 0x000fec0003800000 */
[----:B------:R-:W-:Y:S01]  /*bce0*/  ULDC.64 UR8, c[0x0][0x628] ;  /* 0x00018a0000087ab9 */ /* 0x000fe20000000a00 */
[----:B------:R-:W0:Y:S01]  /*bcf0*/  S2R R15, SR_CTAID.X ;  /* 0x00000000000f7919 */ /* 0x000e220000002500 */
[----:B------:R-:W-:Y:S01]  /*bd00*/  ISETP.NE.U32.AND P1, PT, RZ, UR8, PT ;  /* 0x00000008ff007c0c */ /* 0x000fe2000bf25070 */
[----:B------:R-:W-:Y:S01]  /*bd10*/  ULDC UR11, c[0x0][0x630] ;  /* 0x00018c00000b7ab9 */ /* 0x000fe20000000800 */
[----:B------:R-:W-:Y:S01]  /*bd20*/  IMAD.MOV.U32 R6, RZ, RZ, R2 ;  /* 0x000000ffff067224 */ /* 0x000fe200078e0002 */
[----:B------:R-:W1:Y:S01]  /*bd30*/  S2R R0, SR_CTAID.Y ;  /* 0x0000000000007919 */ /* 0x000e620000002600 */
[----:B------:R-:W-:Y:S01]  /*bd40*/  ISETP.NE.AND.EX P1, PT, RZ, UR9, PT, P1 ;  /* 0x00000009ff007c0c */ /* 0x000fe2000bf25310 */
[----:B------:R-:W-:-:S12]  /*bd50*/  IMAD.MOV.U32 R7, RZ, RZ, R3 ;  /* 0x000000ffff077224 */ /* 0x000fd800078e0003 */
[----:B------:R-:W-:Y:S05]  /*bd60*/  @!P1 BRA `(.L_x_243) ;  /* 0x0000000000289947 */ /* 0x000fea0003800000 */
[----:B------:R-:W-:Y:S02]  /*bd70*/  ULDC UR10, c[0x0][0x634] ;  /* 0x00018d00000a7ab9 */ /* 0x000fe40000000800 */
[----:B------:R-:W-:-:S05]  /*bd80*/  IADD3 R11, P1, R2, UR10, RZ ;  /* 0x0000000a020b7c10 */ /* 0x000fca000ff3e0ff */
[----:B------:R-:W-:-:S04]  /*bd90*/  IMAD.X R19, RZ, RZ, R3, P1 ;  /* 0x000000ffff137224 */ /* 0x000fc800008e0603 */
[----:B------:R-:W-:-:S04]  /*bda0*/  IMAD.WIDE.U32 R8, R19, UR8, RZ ;  /* 0x0000000813087c25 */ /* 0x000fc8000f8e00ff */
[----:B------:R-:W-:-:S04]  /*bdb0*/  IMAD.WIDE.U32 R8, P1, R11, UR9, R8 ;  /* 0x000000090b087c25 */ /* 0x000fc8000f820008 */
[----:B------:R-:W-:-:S04]  /*bdc0*/  IMAD.WIDE.U32 R10, R11, UR8, RZ ;  /* 0x000000080b0a7c25 */ /* 0x000fc8000f8e00ff */
[----:B------:R-:W-:Y:S01]  /*bdd0*/  IMAD.X R7, RZ, RZ, RZ, P1 ;  /* 0x000000ffff077224 */ /* 0x000fe200008e06ff */
[----:B------:R-:W-:Y:S01]  /*bde0*/  IADD3 RZ, P1, R11, R8, RZ ;  /* 0x000000080bff7210 */ /* 0x000fe20007f3e0ff */
[----:B------:R-:W-:-:S04]  /*bdf0*/  IMAD.MOV.U32 R6, RZ, RZ, R9 ;  /* 0x000000ffff067224 */ /* 0x000fc800078e0009 */
[----:B------:R-:W-:-:S08]  /*be00*/  IMAD.WIDE.U32.X R6, R19, UR9, R6, P1 ;  /* 0x0000000913067c25 */ /* 0x000fd000088e0406 */
.L_x_243:
[--C-:B------:R-:W-:Y:S01]  /*be10*/  SHF.R.U64 R10, R6, UR11, R7.reuse ;  /* 0x0000000b060a7c19 */ /* 0x100fe20008001207 */
[----:B------:R-:W-:Y:S01]  /*be20*/  ULDC.64 UR8, c[0x0][0x620] ;  /* 0x0001880000087ab9 */ /* 0x000fe20000000a00 */
[----:B------:R-:W-:Y:S01]  /*be30*/  SHF.R.U32.HI R6, RZ, UR11, R7 ;  /* 0x0000000bff067c19 */ /* 0x000fe20008011607 */
[----:B------:R-:W2:Y:S01]  /*be40*/  LDC R22, c[0x0][0x144] ;  /* 0x00005100ff167b82 */ /* 0x000ea20000000800 */
[----:B------:R-:W-:Y:S01]  /*be50*/  IADD3 R9, P1, RZ, -R10, RZ ;  /* 0x8000000aff097210 */ /* 0x000fe20007f3e0ff */
[----:B------:R-:W-:Y:S01]  /*be60*/  ULDC.64 UR12, c[0x0][0x640] ;  /* 0x00019000000c7ab9 */ /* 0x000fe20000000a00 */
[----:B0-----:R-:W-:Y:S01]  /*be70*/  I2FP.F32.U32 R11, R15 ;  /* 0x0000000f000b7245 */ /* 0x001fe20000201000 */
[----:B------:R-:W-:Y:S02]  /*be80*/  ULDC UR10, c[0x0][0x608] ;  /* 0x00018200000a7ab9 */ /* 0x000fe40000000800 */
[----:B------:R-:W-:Y:S01]  /*be90*/  IMAD.X R6, RZ, RZ, ~R6, P1 ;  /* 0x000000ffff067224 */ /* 0x000fe200008e0e06 */
[----:B------:R-:W-:Y:S01]  /*bea0*/  ISETP.NE.U32.AND P1, PT, RZ, UR12, PT ;  /* 0x0000000cff007c0c */ /* 0x000fe2000bf25070 */
[----:B------:R-:W0:Y:S02]  /*beb0*/  LDC R19, c[0x0][0x148] ;  /* 0x00005200ff137b82 */ /* 0x000e240000000800 */
[----:B------:R-:W-:Y:S01]  /*bec0*/  IMAD R8, R6, UR8, RZ ;  /* 0x0000000806087c24 */ /* 0x000fe2000f8e02ff */
[----:B------:R-:W-:Y:S01]  /*bed0*/  ISETP.NE.AND.EX P1, PT, RZ, UR13, PT, P1 ;  /* 0x0000000dff007c0c */ /* 0x000fe2000bf25310 */
[----:B------:R-:W-:Y:S01]  /*bee0*/  IMAD.WIDE.U32 R6, R9, UR8, R2 ;  /* 0x0000000809067c25 */ /* 0x000fe2000f8e0002 */
[----:B------:R-:W-:-:S03]  /*bef0*/  ULDC UR8, c[0x0][0x150] ;  /* 0x0000540000087ab9 */ /* 0x000fc60000000800 */
[----:B------:R-:W-:Y:S02]  /*bf00*/  IMAD R9, R9, UR9, R8 ;  /* 0x0000000909097c24 */ /* 0x000fe4000f8e0208 */
[----:B------:R-:W-:Y:S01]  /*bf10*/  FMUL R8, R11, UR8 ;  /* 0x000000080b087c20 */ /* 0x000fe20008400000 */
[----:B------:R-:W-:Y:S01]  /*bf20*/  ULDC UR8, c[0x0][0x618] ;  /* 0x0001860000087ab9 */ /* 0x000fe20000000800 */
[----:B------:R-:W-:Y:S01]  /*bf30*/  ULDC UR9, c[0x0][0x154] ;  /* 0x0000550000097ab9 */ /* 0x000fe20000000800 */
[----:B------:R-:W-:-:S03]  /*bf40*/  IMAD.IADD R7, R7, 0x1, R9 ;  /* 0x0000000107077824 */ /* 0x000fc600078e0209 */
[----:B------:R-:W3:Y:S02]  /*bf50*/  F2I.U32.TRUNC.NTZ R8, R8 ;  /* 0x0000000800087305 */ /* 0x000ee4000020f000 */
[----:B------:R-:W-:Y:S02]  /*bf60*/  SHF.R.U64 R11, R6, UR8, R7 ;  /* 0x00000008060b7c19 */ /* 0x000fe40008001207 */
[----:B-1----:R-:W-:-:S05]  /*bf70*/  I2FP.F32.U32 R6, R0 ;  /* 0x0000000000067245 */ /* 0x002fca0000201000 */
[----:B------:R-:W-:Y:S01]  /*bf80*/  FMUL R21, R6, UR9 ;  /* 0x0000000906157c20 */ /* 0x000fe20008400000 */
[----:B------:R-:W-:Y:S01]  /*bf90*/  SHF.R.U32.HI R6, RZ, UR8, R7 ;  /* 0x00000008ff067c19 */ /* 0x000fe20008011607 */
[----:B------:R-:W-:-:S03]  /*bfa0*/  ULDC UR8, c[0x0][0x658] ;  /* 0x0001960000087ab9 */ /* 0x000fc60000000800 */
[--C-:B------:R-:W-:Y:S01]  /*bfb0*/  SHF.R.U64 R20, R11, UR10, R6.reuse ;  /* 0x0000000a0b147c19 */ /* 0x100fe20008001206 */
[----:B------:R-:W1:Y:S01]  /*bfc0*/  F2I.U32.TRUNC.NTZ R21, R21 ;  /* 0x0000001500157305 */ /* 0x000e62000020f000 */
[----:B------:R-:W-:Y:S01]  /*bfd0*/  SHF.R.U32.HI R7, RZ, UR10, R6 ;  /* 0x0000000aff077c19 */ /* 0x000fe20008011606 */
[----:B---3--:R-:W-:-:S03]  /*bfe0*/  IMAD.MOV R8, RZ, RZ, -R8 ;  /* 0x000000ffff087224 */ /* 0x008fc600078e0a08 */
[----:B------:R-:W-:Y:S01]  /*bff0*/  SHF.R.U64 R18, R20, UR8, R7 ;  /* 0x0000000814127c19 */ /* 0x000fe20008001207 */
[----:B--2---:R-:W-:Y:S01]  /*c000*/  IMAD R15, R22, R8, R15 ;  /* 0x00000008160f7224 */ /* 0x004fe200078e020f */
[----:B------:R-:W-:-:S03]  /*c010*/  SHF.R.U32.HI R23, RZ, UR8, R7 ;  /* 0x00000008ff177c19 */ /* 0x000fc60008011607 */
[----:B------:R-:W-:Y:S02]  /*c020*/  IMAD.MOV.U32 R6, RZ, RZ, R18 ;  /* 0x000000ffff067224 */ /* 0x000fe400078e0012 */
[----:B------:R-:W-:Y:S01]  /*c030*/  IMAD.MOV.U32 R7, RZ, RZ, R23 ;  /* 0x000000ffff077224 */ /* 0x000fe200078e0017 */
[----:B-1----:R-:W-:Y:S06]  /*c040*/  @!P1 BRA `(.L_x_244) ;  /* 0x0000000000289947 */ /* 0x002fec0003800000 */
[----:B------:R-:W-:Y:S02]  /*c050*/  ULDC UR8, c[0x0][0x64c] ;  /* 0x0001930000087ab9 */ /* 0x000fe40000000800 */
[----:B------:R-:W-:-:S05]  /*c060*/  IADD3 R7, P1, R18, UR8, RZ ;  /* 0x0000000812077c10 */ /* 0x000fca000ff3e0ff */
[----:B------:R-:W-:-:S04]  /*c070*/  IMAD.X R23, RZ, RZ, R23, P1 ;  /* 0x000000ffff177224 */ /* 0x000fc800008e0617 */
[----:B------:R-:W-:-:S04]  /*c080*/  IMAD.WIDE.U32 R8, R23, UR12, RZ ;  /* 0x0000000c17087c25 */ /* 0x000fc8000f8e00ff */
[----:B------:R-:W-:-:S04]  /*c090*/  IMAD.WIDE.U32 R8, P1, R7, UR13, R8 ;  /* 0x0000000d07087c25 */ /* 0x000fc8000f820008 */
[----:B------:R-:W-:-:S04]  /*c0a0*/  IMAD.WIDE.U32 R6, R7, UR12, RZ ;  /* 0x0000000c07067c25 */ /* 0x000fc8000f8e00ff */
[----:B------:R-:W-:Y:S01]  /*c0b0*/  IMAD.MOV.U32 R6, RZ, RZ, R9 ;  /* 0x000000ffff067224 */ /* 0x000fe200078e0009 */
[----:B------:R-:W-:Y:S01]  /*c0c0*/  IADD3 RZ, P2, R7, R8, RZ ;  /* 0x0000000807ff7210 */ /* 0x000fe20007f5e0ff */
[----:B------:R-:W-:-:S04]  /*c0d0*/  IMAD.X R7, RZ, RZ, RZ, P1 ;  /* 0x000000ffff077224 */ /* 0x000fc800008e06ff */
[----:B------:R-:W-:-:S08]  /*c0e0*/  IMAD.WIDE.U32.X R6, R23, UR13, R6, P2 ;  /* 0x0000000d17067c25 */ /* 0x000fd000090e0406 */
.L_x_244:
[----:B------:R-:W-:Y:S01]  /*c0f0*/  ULDC UR8, c[0x0][0x648] ;  /* 0x0001920000087ab9 */ /* 0x000fe20000000800 */
[----:B------:R-:W-:Y:S01]  /*c100*/  LOP3.LUT R20, R20, UR6, RZ, 0xc0, !PT ;  /* 0x0000000614147c12 */ /* 0x000fe2000f8ec0ff */
[----:B------:R-:W-:Y:S01]  /*c110*/  IMAD.MOV R21, RZ, RZ, -R21 ;  /* 0x000000ffff157224 */ /* 0x000fe200078e0a15 */
[----:B------:R-:W-:Y:S01]  /*c120*/  SHF.R.U64 R7, R6, UR8, R7 ;  /* 0x0000000806077c19 */ /* 0x000fe20008001207 */
[----:B------:R-:W-:Y:S01]  /*c130*/  ULDC UR8, c[0x0][0x638] ;  /* 0x00018e0000087ab9 */ /* 0x000fe20000000800 */
[----:B------:R-:W-:Y:S01]  /*c140*/  ULDC UR9, c[0x0][0x610] ;  /* 0x0001840000097ab9 */ /* 0x000fe20000000800 */
[----:B0-----:R-:W-:Y:S02]  /*c150*/  @P3 IMAD R15, R19, R21, R0 ;  /* 0x00000015130f3224 */ /* 0x001fe400078e0200 */
[----:B------:R-:W-:Y:S02]  /*c160*/  IMAD.MOV R9, RZ, RZ, -R7 ;  /* 0x000000ffff097224 */ /* 0x000fe400078e0a07 */
[----:B------:R-:W-:Y:S01]  /*c170*/  IMAD R20, R7, UR5, R20 ;  /* 0x0000000507147c24 */ /* 0x000fe2000f8e0214 */
[----:B------:R-:W-:Y:S01]  /*c180*/  LOP3.LUT R7, R11, UR4, RZ, 0xc0, !PT ;  /* 0x000000040b077c12 */ /* 0x000fe2000f8ec0ff */
[----:B------:R-:W-:Y:S01]  /*c190*/  IMAD R18, R9, UR8, R18 ;  /* 0x0000000809127c24 */ /* 0x000fe2000f8e0212 */
[----:B------:R-:W-:Y:S01]  /*c1a0*/  ULDC UR8, c[0x0][0x600] ;  /* 0x0001800000087ab9 */ /* 0x000fe20000000800 */
[----:B------:R-:W-:-:S02]  /*c1b0*/  IMAD R11, R20, UR9, R15 ;  /* 0x00000009140b7c24 */ /* 0x000fc4000f8e020f */
[----:B------:R-:W-:Y:S02]  /*c1c0*/  IMAD R18, R18, UR8, R7 ;  /* 0x0000000812127c24 */ /* 0x000fe4000f8e0207 */
[----:B------:R-:W-:Y:S02]  /*c1d0*/  IMAD.MOV.U32 R0, RZ, RZ, 0x1 ;  /* 0x00000001ff007424 */ /* 0x000fe400078e00ff */
[----:B------:R-:W-:Y:S01]  /*c1e0*/  IMAD.MOV.U32 R6, RZ, RZ, R10 ;  /* 0x000000ffff067224 */ /* 0x000fe200078e000a */
[----:B------:R-:W-:Y:S02]  /*c1f0*/  SEL R15, R18, R11, !P3 ;  /* 0x0000000b120f7207 */ /* 0x000fe40005800000 */
[----:B------:R-:W-:-:S07]  /*c200*/  SEL R11, R11, R18, !P3 ;  /* 0x000000120b0b7207 */ /* 0x000fce0005800000 */
.L_x_242:
[----:B------:R-:W-:Y:S05]  /*c210*/  BSYNC B1 ;  /* 0x0000000000017941 */ /* 0x000fea0003800000 */
.L_x_241:
[----:B------:R-:W-:-:S13]  /*c220*/  LOP3.LUT P1, RZ, R0, 0xff, RZ, 0xc0, !PT ;  /* 0x000000ff00ff7812 */ /* 0x000fda000782c0ff */
[----:B------:R-:W-:Y:S05]  /*c230*/  @P1 BRA `(.L_x_245) ;  /* 0xfffffff400181947 */ /* 0x000fea000383ffff */
[----:B------:R-:W-:Y:S05]  /*c240*/  BSYNC B0 ;  /* 0x0000000000007941 */ /* 0x000fea0003800000 */
.L_x_233:
[----:B------:R-:W-:-:S03]  /*c250*/  UMOV UR8, 0xffffffff ;  /* 0xffffffff00087882 */ /* 0x000fc60000000000 */
[----:B------:R-:W-:Y:S05]  /*c260*/  BRA.DIV UR8, `(.L_x_246) ;  /* 0x0000000208d47947 */ /* 0x000fea000b800000 */
[----:B------:R-:W-:-:S13]  /*c270*/  ELECT P0, URZ, PT ;  /* 0x00000000003f782f */ /* 0x000fda0003800000 */
.L_x_258:
[----:B------:R-:W-:Y:S04]  /*c280*/  BSSY B0, `(.L_x_247) ;  /* 0x0000019000007945 */ /* 0x000fe80003800000 */
[----:B------:R-:W-:Y:S05]  /*c290*/  @!P0 BRA `(.L_x_248) ;  /* 0x00000000005c8947 */ /* 0x000fea0003800000 */
[----:B------:R-:W-:-:S04]  /*c2a0*/  LOP3.LUT R4, R4, 0x2, RZ, 0xfc, !PT ;  /* 0x0000000204047812 */ /* 0x000fc800078efcff */
[----:B------:R-:W-:-:S13]  /*c2b0*/  ISETP.NE.AND P0, PT, R4, 0x3, PT ;  /* 0x000000030400780c */ /* 0x000fda0003f05270 */
[----:B------:R-:W-:Y:S05]  /*c2c0*/  @!P0 BRA `(.L_x_249) ;  /* 0x0000000000048947 */ /* 0x000fea0003800000 */
[----:B------:R-:W-:Y:S01]  /*c2d0*/  BPT.TRAP 0x1 ;  /* 0x000000040000795c */ /* 0x000fe20000300000 */
.L_x_249:
[----:B------:R-:W0:Y:S01]  /*c2e0*/  S2R R3, SR_CgaCtaId ;  /* 0x0000000000037919 */ /* 0x000e220000008800 */
[----:B------:R-:W-:Y:S02]  /*c2f0*/  MOV R0, 0x400 ;  /* 0x0000040000007802 */ /* 0x000fe40000000f00 */
[----:B------:R-:W-:Y:S02]  /*c300*/  SHF.L.U32 R2, R12, 0x1f, RZ ;  /* 0x0000001f0c027819 */ /* 0x000fe400000006ff */
[----:B0-----:R-:W-:-:S05]  /*c310*/  LEA R0, R3, R0, 0x18 ;  /* 0x0000000003007211 */ /* 0x001fca00078ec0ff */
[----:B------:R-:W-:-:S04]  /*c320*/  VIADD R0, R0, 0x10 ;  /* 0x0000001000007836 */ /* 0x000fc80000000000 */
[C---:B------:R-:W-:Y:S02]  /*c330*/  IMAD R7, R5.reuse, 0x8, R0 ;  /* 0x0000000805077824 */ /* 0x040fe400078e0200 */
[----:B------:R-:W-:Y:S02]  /*c340*/  VIADD R5, R5, 0x1 ;  /* 0x0000000105057836 */ /* 0x000fe40000000000 */
[----:B------:R-:W0:Y:S03]  /*c350*/  SYNCS.PHASECHK.TRANS64.TRYWAIT P0, [R7+URZ], R2 ;  /* 0x00000002070075a7 */ /* 0x000e26000800017f */
[----:B------:R-:W-:-:S04]  /*c360*/  ISETP.NE.AND P1, PT, R5, 0x2, PT ;  /* 0x000000020500780c */ /* 0x000fc80003f25270 */
[----:B------:R-:W-:Y:S02]  /*c370*/  SEL R3, RZ, 0x1, P1 ;  /* 0x00000001ff037807 */ /* 0x000fe40000800000 */
[----:B------:R-:W-:Y:S02]  /*c380*/  SEL R5, R5, RZ, P1 ;  /* 0x000000ff05057207 */ /* 0x000fe40000800000 */
[----:B------:R-:W-:Y:S01]  /*c390*/  LOP3.LUT R3, R12, R3, RZ, 0x3c, !PT ;  /* 0x000000030c037212 */ /* 0x000fe200078e3cff */
[----:B0-----:R-:W-:Y:S06]  /*c3a0*/  @!P0 BRA `(.L_x_250) ;  /* 0x0000000000a88947 */ /* 0x001fec0003800000 */
.L_x_259:
[----:B------:R-:W-:Y:S01]  /*c3b0*/  IMAD R5, R5, 0x8, R0 ;  /* 0x0000000805057824 */ /* 0x000fe200078e0200 */
[----:B------:R-:W-:-:S07]  /*c3c0*/  SHF.L.U32 R0, R3, 0x1f, RZ ;  /* 0x0000001f03007819 */ /* 0x000fce00000006ff */
.L_x_251:
[----:B-1----:R1:W2:Y:S02]  /*c3d0*/  SYNCS.PHASECHK.TRANS64.TRYWAIT P0, [R5+URZ], R0 ;  /* 0x00000000050075a7 */ /* 0x0022a4000800017f */
[----:B--2---:R-:W-:Y:S05]  /*c3e0*/  @!P0 NANOSLEEP.SYNCS 0x989680 ;  /* 0x009896800000895d */ /* 0x004fea0003900000 */
[----:B------:R-:W2:Y:S02]  /*c3f0*/  @!P0 SYNCS.PHASECHK.TRANS64 P0, [R5+URZ], R0 ;  /* 0x00000000050085a7 */ /* 0x000ea4000800007f */
[----:B--2---:R-:W-:Y:S05]  /*c400*/  @!P0 BRA `(.L_x_251) ;  /* 0xfffffffc00f08947 */ /* 0x004fea000383ffff */
.L_x_248:
[----:B------:R-:W-:Y:S05]  /*c410*/  BSYNC B0 ;  /* 0x0000000000007941 */ /* 0x000fea0003800000 */
.L_x_247:
[----:B------:R-:W-:Y:S05]  /*c420*/  EXIT ;  /* 0x000000000000794d */ /* 0x000fea0003800000 */
.L_x_17:
[----:B-1----:R-:W-:-:S04]  /*c430*/  IMAD.U32 R9, RZ, RZ, UR6 ;  /* 0x00000006ff097e24 */ /* 0x002fc8000f8e00ff */
[----:B------:R1:W4:Y:S03]  /*c440*/  SYNCS.PHASECHK.TRANS64.TRYWAIT P0, [R9+URZ], R8 ;  /* 0x00000008090075a7 */ /* 0x000326000800017f */
[----:B----4-:R-:W-:Y:S05]  /*c450*/  @!P0 NANOSLEEP.SYNCS 0x989680 ;  /* 0x009896800000895d */ /* 0x010fea0003900000 */
[----:B------:R-:W4:Y:S02]  /*c460*/  @!P0 SYNCS.PHASECHK.TRANS64 P0, [R9+URZ], R8 ;  /* 0x00000008090085a7 */ /* 0x000f24000800007f */
[----:B----4-:R-:W-:Y:S05]  /*c470*/  @!P0 BRA `(.L_x_17) ;  /* 0xfffffffc00ec8947 */ /* 0x010fea000383ffff */
[----:B------:R-:W-:Y:S05]  /*c480*/  BRA `(.L_x_16) ;  /* 0xffffff50009c7947 */ /* 0x000fea000383ffff */
.L_x_23:
[----:B-1----:R-:W-:-:S04]  /*c490*/  IMAD.U32 R10, RZ, RZ, UR14 ;  /* 0x0000000eff0a7e24 */ /* 0x002fc8000f8e00ff */
[----:B------:R1:W4:Y:S03]  /*c4a0*/  SYNCS.PHASECHK.TRANS64.TRYWAIT P0, [R10+URZ], R9 ;  /* 0x000000090a0075a7 */ /* 0x000326000800017f */
[----:B----4-:R-:W-:Y:S05]  /*c4b0*/  @!P0 NANOSLEEP.SYNCS 0x989680 ;  /* 0x009896800000895d */ /* 0x010fea0003900000 */
[----:B------:R-:W4:Y:S02]  /*c4c0*/  @!P0 SYNCS.PHASECHK.TRANS64 P0, [R10+URZ], R9 ;  /* 0x000000090a0085a7 */ /* 0x000f24000800007f */
[----:B----4-:R-:W-:Y:S05]  /*c4d0*/  @!P0 BRA `(.L_x_23) ;  /* 0xfffffffc00ec8947 */ /* 0x010fea000383ffff */
[----:B------:R-:W-:Y:S05]  /*c4e0*/  BRA `(.L_x_22) ;  /* 0xffffff6000807947 */ /* 0x000fea000383ffff */
.L_x_234:
[----:B------:R-:W-:Y:S01]  /*c4f0*/  BSSY B1, `(.L_x_252) ;  /* 0x0000006000017945 */ /* 0x000fe20003800000 */
[----:B------:R-:W-:-:S07]  /*c500*/  IMAD.MOV.U32 R0, RZ, RZ, -0x1 ;  /* 0xffffffffff007424 */ /* 0x000fce00078e00ff */
[----:B------:R-:W-:Y:S05]  /*c510*/  WARPSYNC.COLLECTIVE R0, `(.L_x_253) ;  /* 0x00000000000c7348 */ /* 0x000fea0003c00000 */
[----:B------:R-:W-:Y:S02]  /*c520*/  ELECT P1, UR62, PT ;  /* 0x00000000003e782f */ /* 0x000fe40003820000 */
[----:B------:R-:W-:Y:S01]  /*c530*/  MOV R0, UR62 ;  /* 0x0000003e00007c02 */ /* 0x000fe20008000f00 */
[----:B------:R-:W-:Y:S10]  /*c540*/  ENDCOLLECTIVE ;  /* 0x000000000000791b */ /* 0x000ff40003800000 */
.L_x_253:
[----:B------:R-:W-:Y:S05]  /*c550*/  BSYNC B1 ;  /* 0x0000000000017941 */ /* 0x000fea0003800000 */
.L_x_252:
[----:B------:R-:W-:Y:S05]  /*c560*/  BRA `(.L_x_254) ;  /* 0xfffffff000587947 */ /* 0x000fea000383ffff */
.L_x_237:
[----:B-1----:R1:W2:Y:S02]  /*c570*/  SYNCS.PHASECHK.TRANS64.TRYWAIT P1, [R18+URZ+0x10], R9 ;  /* 0x00001009120075a7 */ /* 0x0022a4000802017f */
[----:B--2---:R-:W-:Y:S05]  /*c580*/  @!P1 NANOSLEEP.SYNCS 0x989680 ;  /* 0x009896800000995d */ /* 0x004fea0003900000 */
[----:B------:R-:W2:Y:S02]  /*c590*/  @!P1 SYNCS.PHASECHK.TRANS64 P1, [R18+URZ+0x10], R9 ;  /* 0x00001009120095a7 */ /* 0x000ea4000802007f */
[----:B--2---:R-:W-:Y:S05]  /*c5a0*/  @!P1 BRA `(.L_x_237) ;  /* 0xfffffffc00f09947 */ /* 0x004fea000383ffff */
[----:B------:R-:W-:Y:S05]  /*c5b0*/  BRA `(.L_x_255) ;  /* 0xfffffff0008c7947 */ /* 0x000fea000383ffff */
.L_x_246:
[----:B------:R-:W-:Y:S01]  /*c5c0*/  BSSY B0, `(.L_x_256) ;  /* 0x0000006000007945 */ /* 0x000fe20003800000 */
[----:B------:R-:W-:-:S07]  /*c5d0*/  IMAD.MOV.U32 R0, RZ, RZ, -0x1 ;  /* 0xffffffffff007424 */ /* 0x000fce00078e00ff */
[----:B------:R-:W-:Y:S05]  /*c5e0*/  WARPSYNC.COLLECTIVE R0, `(.L_x_257) ;  /* 0x00000000000c7348 */ /* 0x000fea0003c00000 */
[----:B------:R-:W-:Y:S02]  /*c5f0*/  ELECT P1, UR62, PT ;  /* 0x00000000003e782f */ /* 0x000fe40003820000 */
[----:B------:R-:W-:Y:S01]  /*c600*/  MOV R0, UR62 ;  /* 0x0000003e00007c02 */ /* 0x000fe20008000f00 */
[----:B------:R-:W-:Y:S10]  /*c610*/  ENDCOLLECTIVE ;  /* 0x000000000000791b */ /* 0x000ff40003800000 */
.L_x_257:
[----:B------:R-:W-:Y:S05]  /*c620*/  BSYNC B0 ;  /* 0x0000000000007941 */ /* 0x000fea0003800000 */
.L_x_256:
[----:B------:R-:W-:Y:S01]  /*c630*/  PLOP3.LUT P0, PT, P1, PT, PT, 0x80, 0x0 ;  /* 0x000000000000781c */ /* 0x000fe20000f0f070 */
[----:B------:R-:W-:-:S12]  /*c640*/  BRA `(.L_x_258) ;  /* 0xfffffffc000c7947 */ /* 0x000fd8000383ffff */
.L_x_250:
[----:B0-----:R0:W1:Y:S02]  /*c650*/  SYNCS.PHASECHK.TRANS64.TRYWAIT P0, [R7+URZ], R2 ;  /* 0x00000002070075a7 */ /* 0x001064000800017f */
[----:B-1----:R-:W-:Y:S05]  /*c660*/  @!P0 NANOSLEEP.SYNCS 0x989680 ;  /* 0x009896800000895d */ /* 0x002fea0003900000 */
[----:B------:R-:W1:Y:S02]  /*c670*/  @!P0 SYNCS.PHASECHK.TRANS64 P0, [R7+URZ], R2 ;  /* 0x00000002070085a7 */ /* 0x000e64000800007f */
[----:B-1----:R-:W-:Y:S05]  /*c680*/  @!P0 BRA `(.L_x_250) ;  /* 0xfffffffc00f08947 */ /* 0x002fea000383ffff */
[----:B------:R-:W-:Y:S05]  /*c690*/  BRA `(.L_x_259) ;  /* 0xfffffffc00447947 */ /* 0x000fea000383ffff */
.L_x_260:
[----:B------:R-:W-:-:S00]  /*c6a0*/  BRA `(.L_x_260) ;  /* 0xfffffffc00fc7947 */ /* 0x000fc0000383ffff */
[----:B------:R-:W-:-:S00]  /*c6b0*/  NOP ;  /* 0x0000000000007918 */ /* 0x000fc00000000000 */
        /* <DEDUP_REMOVED lines=12> */
.L_x_261:


//--------------------- .nv.shared._ZN7cutlass13device_kernelINS_4gemm6kernel13GemmUniversalIN4cute5tupleIJiiiiEEENS1_10collective13CollectiveMmaINS1_37MainloopSm90TmaGmmaWarpSpecializedFP8ILi2ENS5_IJNS4_1CILi1EEESB_SB_EEENS1_35KernelTmaWarpSpecializedCooperativeEEENS5_IJNSA_ILi256EEENSA_ILi96EEESF_EEENS_12float_e4m3_tENS5_IJlSB_lEEESI_SJ_NS4_8TiledMMAINS4_8MMA_AtomIJNS4_4SM904GMMA30MMA_64x96x32_F32E4M3E4M3_SS_TNILNSN_7ScaleInE1ELSP_1EEEEEENS4_6LayoutINS5_IJNSA_ILi2EEESB_SB_EEENS5_IJSB_NSA_ILi0EEESV_EEEEENS5_IJNS4_10UnderscoreESY_SY_EEEEENS4_13SM90_TMA_LOADENS4_14ComposedLayoutINS4_7SwizzleILi3ELi4ELi3EEENS4_18smem_ptr_flag_bitsILi8EEENSS_INS5_IJNSA_ILi8EEENSA_ILi128EEEEEENS5_IJS18_SB_EEEEEEEvNS4_8identityES11_S1C_vS1D_EENS_8epilogue10collective6detail29Sm90TmaWarpSpecializedAdapterINS1G_15DefaultEpilogueISI_SJ_SJ_NS1F_6thread17LinearCombinationISI_Li1EffLNS1K_9ScaleType4KindE0ELNS_15FloatRoundStyleE2ESI_EENS1_15EpilogueDefaultEEEEEvvEEEEvNT_6ParamsE --------------------------
	.section	.nv.shared._ZN7cutlass13device_kernelINS_4gemm6kernel13GemmUniversalIN4cute5tupleIJiiiiEEENS1_10collective13CollectiveMmaINS1_37MainloopSm90TmaGmmaWarpSpecializedFP8ILi2ENS5_IJNS4_1CILi1EEESB_SB_EEENS1_35KernelTmaWarpSpecializedCooperativeEEENS5_IJNSA_ILi256EEENSA_ILi96EEESF_EEENS_12float_e4m3_tENS5_IJlSB_lEEESI_SJ_NS4_8TiledMMAINS4_8MMA_AtomIJNS4_4SM904GMMA30MMA_64x96x32_F32E4M3E4M3_SS_TNILNSN_7ScaleInE1ELSP_1EEEEEENS4_6LayoutINS5_IJNSA_ILi2EEESB_SB_EEENS5_IJSB_NSA_ILi0EEESV_EEEEENS5_IJNS4_10UnderscoreESY_SY_EEEEENS4_13SM90_TMA_LOADENS4_14ComposedLayoutINS4_7SwizzleILi3ELi4ELi3EEENS4_18smem_ptr_flag_bitsILi8EEENSS_INS5_IJNSA_ILi8EEENSA_ILi128EEEEEENS5_IJS18_SB_EEEEEEEvNS4_8identityES11_S1C_vS1D_EENS_8epilogue10collective6detail29Sm90TmaWarpSpecializedAdapterINS1G_15DefaultEpilogueISI_SJ_SJ_NS1F_6thread17LinearCombinationISI_Li1EffLNS1K_9ScaleType4KindE0ELNS_15FloatRoundStyleE2ESI_EENS1_15EpilogueDefaultEEEEEvvEEEEvNT_6ParamsE,"aw",@nobits
	.sectionflags	@""
	.align	16
	.zero		1024


//--------------------- .nv.shared.reserved.0     --------------------------
	.section	.nv.shared.reserved.0,"aw",@nobits
	.weak		__nv_reservedSMEM_offset_0_alias
	.size		__nv_reservedSMEM_offset_0_alias, 0, 0
	.other		__nv_reservedSMEM_offset_0_alias,@"STO_CUDA_RESERVED_SHARED STV_DEFAULT"
__nv_reservedSMEM_offset_0_alias:
	.zero		0


//--------------------- .nv.global                --------------------------
	.section	.nv.global,"aw",@nobits
.nv.global:
	.type		_ZN40_INTERNAL_137a3387_4_k_cu_e4bc492f_137274cute1_E,@object
	.size		_ZN40_INTERNAL_137a3387_4_k_cu_e4bc492f_137274cute1_E,(_ZN40_INTERNAL_137a3387_4_k_cu_e4bc492f_137274cuda3std3__45__cpo6cbeginE - _ZN40_INTERNAL_137a3387_4_k_cu_e4bc492f_137274cute1_E)
_ZN40_INTERNAL_137a3387_4_k_cu_e4bc492f_137274cute1_E:
	.zero		1
	.type		_ZN40_INTERNAL_137a3387_4_k_cu_e4bc492f_137274cuda3std3__45__cpo6cbeginE,@object
	.size		_ZN40_INTERNAL_137a3387_4_k_cu_e4bc492f_137274cuda3std3__45__cpo6cbeginE,(_ZN40_INTERNAL_137a3387_4_k_cu_e4bc492f_137274cuda3std3__48in_placeE - _ZN40_INTERNAL_137a3387_4_k_cu_e4bc492f_137274cuda3std3__45__cpo6cbeginE)
_ZN40_INTERNAL_137a3387_4_k_cu_e4bc492f_137274cuda3std3__45__cpo6cbeginE:
	.zero		1
	.type		_ZN40_INTERNAL_137a3387_4_k_cu_e4bc492f_137274cuda3std3__48in_placeE,@object
	.size		_ZN40_INTERNAL_137a3387_4_k_cu_e4bc492f_137274cuda3std3__48in_placeE,(_ZN40_INTERNAL_137a3387_4_k_cu_e4bc492f_137274cuda3std6ranges3__45__cpo9iter_moveE - _ZN40_INTERNAL_137a3387_4_k_cu_e4bc492f_137274cuda3std3__48in_placeE)
_ZN40_INTERNAL_137a3387_4_k_cu_e4bc492f_137274cuda3std3__48in_placeE:
	.zero		1
	.type		_ZN40_INTERNAL_137a3387_4_k_cu_e4bc492f_137274cuda3std6ranges3__45__cpo9iter_moveE,@object
	.size		_ZN40_INTERNAL_137a3387_4_k_cu_e4bc492f_137274cuda3std6ranges3__45__cpo9iter_moveE,(_ZN40_INTERNAL_137a3387_4_k_cu_e4bc492f_137274cuda3std3__45__cpo5beginE - _ZN40_INTERNAL_137a3387_4_k_cu_e4bc492f_137274cuda3std6ranges3__45__cpo9iter_moveE)
_ZN40_INTERNAL_137a3387_4_k_cu_e4bc492f_137274cuda3std6ranges3__45__cpo9iter_moveE:
	.zero		1
	.type		_ZN40_INTERNAL_137a3387_4_k_cu_e4bc492f_137274cuda3std3__45__cpo5beginE,@object
	.size		_ZN40_INTERNAL_137a3387_4_k_cu_e4bc492f_137274cuda3std3__45__cpo5beginE,(_ZN40_INTERNAL_137a3387_4_k_cu_e4bc492f_137274cuda3std3__442_GLOBAL__N__137a3387_4_k_cu_e4bc492f_137276ignoreE - _ZN40_INTERNAL_137a3387_4_k_cu_e4bc492f_137274cuda3std3__45__cpo5beginE)
_ZN40_INTERNAL_137a3387_4_k_cu_e4bc492f_137274cuda3std3__45__cpo5beginE:
	.zero		1
	.type		_ZN40_INTERNAL_137a3387_4_k_cu_e4bc492f_137274cuda3std3__442_GLOBAL__N__137a3387_4_k_cu_e4bc492f_137276ignoreE,@object
	.size		_ZN40_INTERNAL_137a3387_4_k_cu_e4bc492f_137274cuda3std3__442_GLOBAL__N__137a3387_4_k_cu_e4bc492f_137276ignoreE,(_ZN40_INTERNAL_137a3387_4_k_cu_e4bc492f_137274cute7productE - _ZN40_INTERNAL_137a3387_4_k_cu_e4bc492f_137274cuda3std3__442_GLOBAL__N__137a3387_4_k_cu_e4bc492f_137276ignoreE)
_ZN40_INTERNAL_137a3387_4_k_cu_e4bc492f_137274cuda3std3__442_GLOBAL__N__137a3387_4_k_cu_e4bc492f_137276ignoreE:
	.zero		1
	.type		_ZN40_INTERNAL_137a3387_4_k_cu_e4bc492f_137274cute7productE,@object
	.size		_ZN40_INTERNAL_137a3387_4_k_cu_e4bc492f_137274cute7productE,(_ZN40_INTERNAL_137a3387_4_k_cu_e4bc492f_137274cuda3std3__45__cpo3endE - _ZN40_INTERNAL_137a3387_4_k_cu_e4bc492f_137274cute7productE)
_ZN40_INTERNAL_137a3387_4_k_cu_e4bc492f_137274cute7productE:
	.zero		1
	.type		_ZN40_INTERNAL_137a3387_4_k_cu_e4bc492f_137274cuda3std3__45__cpo3endE,@object
	.size		_ZN40_INTERNAL_137a3387_4_k_cu_e4bc492f_137274cuda3std3__45__cpo3endE,(_ZN40_INTERNAL_137a3387_4_k_cu_e4bc492f_137274cuda3std3__419piecewise_constructE - _ZN40_INTERNAL_137a3387_4_k_cu_e4bc492f_137274cuda3std3__45__cpo3endE)
_ZN40_INTERNAL_137a3387_4_k_cu_e4bc492f_137274cuda3std3__45__cpo3endE:
	.zero		1
	.type		_ZN40_INTERNAL_137a3387_4_k_cu_e4bc492f_137274cuda3std3__419piecewise_constructE,@object
	.size		_ZN40_INTERNAL_137a3387_4_k_cu_e4bc492f_137274cuda3std3__419piecewise_constructE,(_ZN40_INTERNAL_137a3387_4_k_cu_e4bc492f_137274cuda3std3__45__cpo4cendE - _ZN40_INTERNAL_137a3387_4_k_cu_e4bc492f_137274cuda3std3__419piecewise_constructE)
_ZN40_INTERNAL_137a3387_4_k_cu_e4bc492f_137274cuda3std3__419piecewise_constructE:
	.zero		1
	.type		_ZN40_INTERNAL_137a3387_4_k_cu_e4bc492f_137274cuda3std3__45__cpo4cendE,@object
	.size		_ZN40_INTERNAL_137a3387_4_k_cu_e4bc492f_137274cuda3std3__45__cpo4cendE,(_ZN40_INTERNAL_137a3387_4_k_cu_e4bc492f_137274cuda3std6ranges3__45__cpo4swapE - _ZN40_INTERNAL_137a3387_4_k_cu_e4bc492f_137274cuda3std3__45__cpo4cendE)
_ZN40_INTERNAL_137a3387_4_k_cu_e4bc492f_137274cuda3std3__45__cpo4cendE:
	.zero		1
	.type		_ZN40_INTERNAL_137a3387_4_k_cu_e4bc492f_137274cuda3std6ranges3__45__cpo4swapE,@object
	.size		_ZN40_INTERNAL_137a3387_4_k_cu_e4bc492f_137274cuda3std6ranges3__45__cpo4swapE,(.L_7 - _ZN40_INTERNAL_137a3387_4_k_cu_e4bc492f_137274cuda3std6ranges3__45__cpo4swapE)
_ZN40_INTERNAL_137a3387_4_k_cu_e4bc492f_137274cuda3std6ranges3__45__cpo4swapE:
	.zero		1
.L_7:


//--------------------- .nv.constant0._ZN7cutlass13device_kernelINS_4gemm6kernel13GemmUniversalIN4cute5tupleIJiiiiEEENS1_10collective13CollectiveMmaINS1_37MainloopSm90TmaGmmaWarpSpecializedFP8ILi2ENS5_IJNS4_1CILi1EEESB_SB_EEENS1_35KernelTmaWarpSpecializedCooperativeEEENS5_IJNSA_ILi256EEENSA_ILi96EEESF_EEENS_12float_e4m3_tENS5_IJlSB_lEEESI_SJ_NS4_8TiledMMAINS4_8MMA_AtomIJNS4_4SM904GMMA30MMA_64x96x32_F32E4M3E4M3_SS_TNILNSN_7ScaleInE1ELSP_1EEEEEENS4_6LayoutINS5_IJNSA_ILi2EEESB_SB_EEENS5_IJSB_NSA_ILi0EEESV_EEEEENS5_IJNS4_10UnderscoreESY_SY_EEEEENS4_13SM90_TMA_LOADENS4_14ComposedLayoutINS4_7SwizzleILi3ELi4ELi3EEENS4_18smem_ptr_flag_bitsILi8EEENSS_INS5_IJNSA_ILi8EEENSA_ILi128EEEEEENS5_IJS18_SB_EEEEEEEvNS4_8identityES11_S1C_vS1D_EENS_8epilogue10collective6detail29Sm90TmaWarpSpecializedAdapterINS1G_15DefaultEpilogueISI_SJ_SJ_NS1F_6thread17LinearCombinationISI_Li1EffLNS1K_9ScaleType4KindE0ELNS_15FloatRoundStyleE2ESI_EENS1_15EpilogueDefaultEEEEEvvEEEEvNT_6ParamsE --------------------------
	.section	.nv.constant0._ZN7cutlass13device_kernelINS_4gemm6kernel13GemmUniversalIN4cute5tupleIJiiiiEEENS1_10collective13CollectiveMmaINS1_37MainloopSm90TmaGmmaWarpSpecializedFP8ILi2ENS5_IJNS4_1CILi1EEESB_SB_EEENS1_35KernelTmaWarpSpecializedCooperativeEEENS5_IJNSA_ILi256EEENSA_ILi96EEESF_EEENS_12float_e4m3_tENS5_IJlSB_lEEESI_SJ_NS4_8TiledMMAINS4_8MMA_AtomIJNS4_4SM904GMMA30MMA_64x96x32_F32E4M3E4M3_SS_TNILNSN_7ScaleInE1ELSP_1EEEEEENS4_6LayoutINS5_IJNSA_ILi2EEESB_SB_EEENS5_IJSB_NSA_ILi0EEESV_EEEEENS5_IJNS4_10UnderscoreESY_SY_EEEEENS4_13SM90_TMA_LOADENS4_14ComposedLayoutINS4_7SwizzleILi3ELi4ELi3EEENS4_18smem_ptr_flag_bitsILi8EEENSS_INS5_IJNSA_ILi8EEENSA_ILi128EEEEEENS5_IJS18_SB_EEEEEEEvNS4_8identityES11_S1C_vS1D_EENS_8epilogue10collective6detail29Sm90TmaWarpSpecializedAdapterINS1G_15DefaultEpilogueISI_SJ_SJ_NS1F_6thread17LinearCombinationISI_Li1EffLNS1K_9ScaleType4KindE0ELNS_15FloatRoundStyleE2ESI_EENS1_15EpilogueDefaultEEEEEvvEEEEvNT_6ParamsE,"a",@progbits
	.sectionflags	@""
	.align	4
.nv.constant0._ZN7cutlass13device_kernelINS_4gemm6kernel13GemmUniversalIN4cute5tupleIJiiiiEEENS1_10collective13CollectiveMmaINS1_37MainloopSm90TmaGmmaWarpSpecializedFP8ILi2ENS5_IJNS4_1CILi1EEESB_SB_EEENS1_35KernelTmaWarpSpecializedCooperativeEEENS5_IJNSA_ILi256EEENSA_ILi96EEESF_EEENS_12float_e4m3_tENS5_IJlSB_lEEESI_SJ_NS4_8TiledMMAINS4_8MMA_AtomIJNS4_4SM904GMMA30MMA_64x96x32_F32E4M3E4M3_SS_TNILNSN_7ScaleInE1ELSP_1EEEEEENS4_6LayoutINS5_IJNSA_ILi2EEESB_SB_EEENS5_IJSB_NSA_ILi0EEESV_EEEEENS5_IJNS4_10UnderscoreESY_SY_EEEEENS4_13SM90_TMA_LOADENS4_14ComposedLayoutINS4_7SwizzleILi3ELi4ELi3EEENS4_18smem_ptr_flag_bitsILi8EEENSS_INS5_IJNSA_ILi8EEENSA_ILi128EEEEEENS5_IJS18_SB_EEEEEEEvNS4_8identityES11_S1C_vS1D_EENS_8epilogue10collective6detail29Sm90TmaWarpSpecializedAdapterINS1G_15DefaultEpilogueISI_SJ_SJ_NS1F_6thread17LinearCombinationISI_Li1EffLNS1K_9ScaleType4KindE0ELNS_15FloatRoundStyleE2ESI_EENS1_15EpilogueDefaultEEEEEvvEEEEvNT_6ParamsE:
	.zero		1664


//--------------------- SYMBOLS --------------------------

	.type		.nv.reservedSmem.offset0,@object
	.size		.nv.reservedSmem.offset0,0x4
